//
// Generated by NVIDIA NVVM Compiler
//
// Compiler Build ID: CL-36424714
// Cuda compilation tools, release 13.0, V13.0.88
// Based on NVVM 20.0.0
//

.version 9.0
.target sm_100
.address_size 64

	// .globl	_Z6kernelv
.extern .func  (.param .b32 func_retval0) vprintf
(
	.param .b64 vprintf_param_0,
	.param .b64 vprintf_param_1
)
;
.global .align 1 .b8 $str[21] = {80, 97, 115, 115, 119, 111, 114, 100, 32, 102, 111, 117, 110, 100, 32, 58, 32, 37, 115, 10};
.global .align 1 .b8 $str$1[20] = {80, 97, 115, 115, 119, 111, 114, 100, 32, 102, 111, 117, 110, 100, 58, 32, 37, 115, 10};

.visible .entry _Z6kernelv()
{
	.local .align 8 .b8 	__local_depot0[96];
	.reg .b64 	%SP;
	.reg .b64 	%SPL;
	.reg .pred 	%p<154>;
	.reg .b16 	%rs<455>;
	.reg .b32 	%r<115>;
	.reg .b64 	%rd<471>;

	mov.u64 	%SPL, __local_depot0;
	cvta.local.u64 	%SP, %SPL;
	add.u64 	%rd1, %SPL, 0;
	add.u64 	%rd2, %SPL, 7;
	add.u64 	%rd3, %SPL, 14;
	add.u64 	%rd4, %SPL, 21;
	add.u64 	%rd5, %SPL, 32;
	add.u64 	%rd177, %SPL, 40;
	add.u64 	%rd6, %SPL, 66;
	add.u64 	%rd7, %SPL, 76;
	add.u64 	%rd8, %SPL, 88;
	mov.b16 	%rs89, 66;
	mov.b16 	%rs90, 65;
	st.local.v2.u8 	[%rd177], {%rs90, %rs89};
	mov.b16 	%rs91, 68;
	mov.b16 	%rs92, 67;
	st.local.v2.u8 	[%rd177+2], {%rs92, %rs91};
	mov.b16 	%rs93, 70;
	mov.b16 	%rs94, 69;
	st.local.v2.u8 	[%rd177+4], {%rs94, %rs93};
	mov.b16 	%rs95, 72;
	mov.b16 	%rs96, 71;
	st.local.v2.u8 	[%rd177+6], {%rs96, %rs95};
	mov.b16 	%rs97, 74;
	mov.b16 	%rs98, 73;
	st.local.v2.u8 	[%rd177+8], {%rs98, %rs97};
	mov.b16 	%rs99, 76;
	mov.b16 	%rs100, 75;
	st.local.v2.u8 	[%rd177+10], {%rs100, %rs99};
	mov.b16 	%rs101, 78;
	mov.b16 	%rs102, 77;
	st.local.v2.u8 	[%rd177+12], {%rs102, %rs101};
	mov.b16 	%rs103, 80;
	mov.b16 	%rs104, 79;
	st.local.v2.u8 	[%rd177+14], {%rs104, %rs103};
	mov.b16 	%rs105, 83;
	mov.b16 	%rs106, 81;
	st.local.v2.u8 	[%rd177+16], {%rs106, %rs105};
	mov.b16 	%rs107, 85;
	mov.b16 	%rs108, 84;
	st.local.v2.u8 	[%rd177+18], {%rs108, %rs107};
	mov.b16 	%rs109, 87;
	mov.b16 	%rs110, 86;
	st.local.v2.u8 	[%rd177+20], {%rs110, %rs109};
	mov.b16 	%rs111, 89;
	mov.b16 	%rs112, 88;
	st.local.v2.u8 	[%rd177+22], {%rs112, %rs111};
	mov.b16 	%rs113, 0;
	mov.b16 	%rs114, 90;
	st.local.v2.u8 	[%rd177+24], {%rs114, %rs113};
	mov.b16 	%rs115, 49;
	mov.b16 	%rs116, 48;
	st.local.v2.u8 	[%rd6], {%rs116, %rs115};
	mov.b16 	%rs117, 51;
	mov.b16 	%rs118, 50;
	st.local.v2.u8 	[%rd6+2], {%rs118, %rs117};
	mov.b16 	%rs119, 53;
	mov.b16 	%rs120, 52;
	st.local.v2.u8 	[%rd6+4], {%rs120, %rs119};
	mov.b16 	%rs121, 55;
	mov.b16 	%rs122, 54;
	st.local.v2.u8 	[%rd6+6], {%rs122, %rs121};
	mov.b16 	%rs123, 57;
	mov.b16 	%rs124, 56;
	st.local.v2.u8 	[%rd6+8], {%rs124, %rs123};
	st.local.u8 	[%rd7+6], %rs113;
	mov.u32 	%r8, %ctaid.x;
	cvt.u64.u32 	%rd181, %r8;
	add.s64 	%rd182, %rd177, %rd181;
	mov.u32 	%r9, %tid.x;
	cvt.u64.u32 	%rd183, %r9;
	add.s64 	%rd184, %rd177, %rd183;
	ld.local.u8 	%rs4, [%rd182];
	ld.local.u8 	%rs5, [%rd184];
	mov.b32 	%r112, 0;
$L__BB0_1:
	cvt.u64.u32 	%rd185, %r112;
	add.s64 	%rd186, %rd6, %rd185;
	ld.local.u8 	%rs6, [%rd186];
	mov.b32 	%r113, 0;
$L__BB0_2:
	cvt.u64.u32 	%rd187, %r113;
	add.s64 	%rd188, %rd6, %rd187;
	ld.local.u8 	%rs7, [%rd188];
	mov.b32 	%r114, 0;
$L__BB0_3:
	setp.ne.s16 	%p1, %rs4, 66;
	cvt.u64.u32 	%rd189, %r114;
	add.s64 	%rd190, %rd6, %rd189;
	st.local.u8 	[%rd7], %rs4;
	st.local.u8 	[%rd7+1], %rs5;
	st.local.u8 	[%rd7+2], %rs6;
	st.local.u8 	[%rd7+3], %rs7;
	ld.local.u8 	%rs8, [%rd190];
	st.local.u8 	[%rd7+4], %rs8;
	mov.b16 	%rs125, 48;
	st.local.u8 	[%rd7+5], %rs125;
	mov.b16 	%rs126, 66;
	st.local.u8 	[%rd1], %rs126;
	mov.b16 	%rs127, 73;
	st.local.u8 	[%rd1+1], %rs127;
	mov.b16 	%rs128, 49;
	st.local.u8 	[%rd1+2], %rs128;
	st.local.u8 	[%rd1+3], %rs128;
	st.local.u8 	[%rd1+4], %rs125;
	st.local.u8 	[%rd1+5], %rs125;
	mov.b16 	%rs129, 0;
	st.local.u8 	[%rd1+6], %rs129;
	mov.b16 	%rs130, 75;
	st.local.u8 	[%rd2], %rs130;
	mov.b16 	%rs131, 82;
	st.local.u8 	[%rd2+1], %rs131;
	mov.b16 	%rs132, 50;
	st.local.u8 	[%rd2+2], %rs132;
	st.local.u8 	[%rd2+3], %rs132;
	st.local.u8 	[%rd2+4], %rs125;
	st.local.u8 	[%rd2+5], %rs125;
	st.local.u8 	[%rd2+6], %rs129;
	st.local.u8 	[%rd3], %rs131;
	mov.b16 	%rs133, 65;
	st.local.u8 	[%rd3+1], %rs133;
	mov.b16 	%rs134, 52;
	st.local.u8 	[%rd3+2], %rs134;
	mov.b16 	%rs135, 53;
	st.local.u8 	[%rd3+3], %rs135;
	st.local.u8 	[%rd3+4], %rs134;
	st.local.u8 	[%rd3+5], %rs125;
	st.local.u8 	[%rd3+6], %rs129;
	mov.b16 	%rs136, 80;
	st.local.u8 	[%rd4], %rs136;
	mov.b16 	%rs137, 85;
	st.local.u8 	[%rd4+1], %rs137;
	mov.b16 	%rs138, 54;
	st.local.u8 	[%rd4+2], %rs138;
	st.local.u8 	[%rd4+3], %rs125;
	mov.b16 	%rs139, 56;
	st.local.u8 	[%rd4+4], %rs139;
	st.local.u8 	[%rd4+5], %rs125;
	st.local.u8 	[%rd4+6], %rs129;
	@%p1 bra 	$L__BB0_7;
	add.s64 	%rd392, %rd7, 1;
	add.s64 	%rd391, %rd1, 1;
	mov.b16 	%rs415, 66;
$L__BB0_5:
	and.b16  	%rs141, %rs415, 255;
	setp.ne.s16 	%p2, %rs141, 0;
	@%p2 bra 	$L__BB0_6;
	bra.uni 	$L__BB0_13;
$L__BB0_6:
	ld.local.u8 	%rs415, [%rd392];
	ld.local.u8 	%rs142, [%rd391];
	setp.eq.s16 	%p3, %rs415, %rs142;
	add.s64 	%rd392, %rd392, 1;
	add.s64 	%rd391, %rd391, 1;
	@%p3 bra 	$L__BB0_5;
$L__BB0_7:
	setp.eq.s16 	%p4, %rs4, 82;
	@%p4 bra 	$L__BB0_17;
	setp.eq.s16 	%p5, %rs4, 80;
	@%p5 bra 	$L__BB0_21;
	setp.ne.s16 	%p6, %rs4, 75;
	@%p6 bra 	$L__BB0_26;
	mov.b16 	%rs416, 75;
	mov.u64 	%rd393, %rd7;
	mov.u64 	%rd394, %rd2;
$L__BB0_11:
	and.b16  	%rs144, %rs416, 255;
	setp.ne.s16 	%p7, %rs144, 0;
	@%p7 bra 	$L__BB0_14;
	add.u64 	%rd199, %SP, 7;
	st.local.u64 	[%rd5], %rd199;
	mov.u64 	%rd200, $str;
	cvta.global.u64 	%rd201, %rd200;
	add.u64 	%rd202, %SP, 32;
	{ // callseq 2, 0
	.param .b64 param0;
	st.param.b64 	[param0], %rd201;
	.param .b64 param1;
	st.param.b64 	[param1], %rd202;
	.param .b32 retval0;
	call.uni (retval0), 
	vprintf, 
	(
	param0, 
	param1
	);
	ld.param.b32 	%r16, [retval0];
	} // callseq 2
	bra.uni 	$L__BB0_24;
$L__BB0_13:
	add.u64 	%rd203, %SP, 0;
	st.local.u64 	[%rd5], %rd203;
	mov.u64 	%rd204, $str;
	cvta.global.u64 	%rd205, %rd204;
	add.u64 	%rd206, %SP, 32;
	{ // callseq 3, 0
	.param .b64 param0;
	st.param.b64 	[param0], %rd205;
	.param .b64 param1;
	st.param.b64 	[param1], %rd206;
	.param .b32 retval0;
	call.uni (retval0), 
	vprintf, 
	(
	param0, 
	param1
	);
	ld.param.b32 	%r18, [retval0];
	} // callseq 3
	bra.uni 	$L__BB0_24;
$L__BB0_14:
	add.s64 	%rd17, %rd393, 1;
	add.s64 	%rd18, %rd394, 1;
	ld.local.u8 	%rs416, [%rd393+1];
	ld.local.u8 	%rs145, [%rd394+1];
	setp.eq.s16 	%p8, %rs416, %rs145;
	mov.u64 	%rd393, %rd17;
	mov.u64 	%rd394, %rd18;
	@%p8 bra 	$L__BB0_11;
	mov.b16 	%rs146, 75;
	mov.pred 	%p9, 0;
	@%p9 bra 	$L__BB0_21;
	setp.ne.s16 	%p10, %rs146, 82;
	@%p10 bra 	$L__BB0_26;
$L__BB0_17:
	mov.b16 	%rs417, 82;
	mov.u64 	%rd395, %rd7;
	mov.u64 	%rd396, %rd3;
$L__BB0_18:
	and.b16  	%rs148, %rs417, 255;
	setp.ne.s16 	%p11, %rs148, 0;
	@%p11 bra 	$L__BB0_19;
	bra.uni 	$L__BB0_246;
$L__BB0_19:
	add.s64 	%rd21, %rd395, 1;
	add.s64 	%rd22, %rd396, 1;
	ld.local.u8 	%rs417, [%rd395+1];
	ld.local.u8 	%rs149, [%rd396+1];
	setp.eq.s16 	%p12, %rs417, %rs149;
	mov.u64 	%rd395, %rd21;
	mov.u64 	%rd396, %rd22;
	@%p12 bra 	$L__BB0_18;
	setp.ne.s16 	%p13, %rs4, 80;
	@%p13 bra 	$L__BB0_26;
$L__BB0_21:
	mov.b16 	%rs418, 80;
	mov.u64 	%rd397, %rd4;
	mov.u64 	%rd398, %rd7;
$L__BB0_22:
	and.b16  	%rs151, %rs418, 255;
	setp.ne.s16 	%p14, %rs151, 0;
	@%p14 bra 	$L__BB0_25;
	add.u64 	%rd191, %SP, 21;
	st.local.u64 	[%rd5], %rd191;
	mov.u64 	%rd192, $str;
	cvta.global.u64 	%rd193, %rd192;
	add.u64 	%rd194, %SP, 32;
	{ // callseq 0, 0
	.param .b64 param0;
	st.param.b64 	[param0], %rd193;
	.param .b64 param1;
	st.param.b64 	[param1], %rd194;
	.param .b32 retval0;
	call.uni (retval0), 
	vprintf, 
	(
	param0, 
	param1
	);
	ld.param.b32 	%r12, [retval0];
	} // callseq 0
$L__BB0_24:
	add.u64 	%rd207, %SP, 76;
	st.local.u64 	[%rd8], %rd207;
	mov.u64 	%rd208, $str$1;
	cvta.global.u64 	%rd209, %rd208;
	add.u64 	%rd210, %SP, 88;
	{ // callseq 4, 0
	.param .b64 param0;
	st.param.b64 	[param0], %rd209;
	.param .b64 param1;
	st.param.b64 	[param1], %rd210;
	.param .b32 retval0;
	call.uni (retval0), 
	vprintf, 
	(
	param0, 
	param1
	);
	ld.param.b32 	%r20, [retval0];
	} // callseq 4
	bra.uni 	$L__BB0_26;
$L__BB0_25:
	add.s64 	%rd25, %rd398, 1;
	add.s64 	%rd26, %rd397, 1;
	ld.local.u8 	%rs418, [%rd398+1];
	ld.local.u8 	%rs152, [%rd397+1];
	setp.eq.s16 	%p15, %rs418, %rs152;
	mov.u64 	%rd397, %rd26;
	mov.u64 	%rd398, %rd25;
	@%p15 bra 	$L__BB0_22;
$L__BB0_26:
	setp.ne.s16 	%p16, %rs4, 66;
	st.local.u8 	[%rd7], %rs4;
	st.local.u8 	[%rd7+1], %rs5;
	st.local.u8 	[%rd7+2], %rs6;
	st.local.u8 	[%rd7+3], %rs7;
	st.local.u8 	[%rd7+4], %rs8;
	mov.b16 	%rs153, 49;
	st.local.u8 	[%rd7+5], %rs153;
	mov.b16 	%rs154, 66;
	st.local.u8 	[%rd1], %rs154;
	mov.b16 	%rs155, 73;
	st.local.u8 	[%rd1+1], %rs155;
	st.local.u8 	[%rd1+2], %rs153;
	st.local.u8 	[%rd1+3], %rs153;
	mov.b16 	%rs156, 48;
	st.local.u8 	[%rd1+4], %rs156;
	st.local.u8 	[%rd1+5], %rs156;
	mov.b16 	%rs157, 0;
	st.local.u8 	[%rd1+6], %rs157;
	mov.b16 	%rs158, 75;
	st.local.u8 	[%rd2], %rs158;
	mov.b16 	%rs159, 82;
	st.local.u8 	[%rd2+1], %rs159;
	mov.b16 	%rs160, 50;
	st.local.u8 	[%rd2+2], %rs160;
	st.local.u8 	[%rd2+3], %rs160;
	st.local.u8 	[%rd2+4], %rs156;
	st.local.u8 	[%rd2+5], %rs156;
	st.local.u8 	[%rd2+6], %rs157;
	st.local.u8 	[%rd3], %rs159;
	mov.b16 	%rs161, 65;
	st.local.u8 	[%rd3+1], %rs161;
	mov.b16 	%rs162, 52;
	st.local.u8 	[%rd3+2], %rs162;
	mov.b16 	%rs163, 53;
	st.local.u8 	[%rd3+3], %rs163;
	st.local.u8 	[%rd3+4], %rs162;
	st.local.u8 	[%rd3+5], %rs156;
	st.local.u8 	[%rd3+6], %rs157;
	mov.b16 	%rs164, 80;
	st.local.u8 	[%rd4], %rs164;
	mov.b16 	%rs165, 85;
	st.local.u8 	[%rd4+1], %rs165;
	mov.b16 	%rs166, 54;
	st.local.u8 	[%rd4+2], %rs166;
	st.local.u8 	[%rd4+3], %rs156;
	mov.b16 	%rs167, 56;
	st.local.u8 	[%rd4+4], %rs167;
	st.local.u8 	[%rd4+5], %rs156;
	st.local.u8 	[%rd4+6], %rs157;
	@%p16 bra 	$L__BB0_30;
	mov.b16 	%rs419, 66;
	mov.u64 	%rd399, %rd7;
	mov.u64 	%rd400, %rd1;
$L__BB0_28:
	and.b16  	%rs169, %rs419, 255;
	setp.eq.s16 	%p17, %rs169, 0;
	@%p17 bra 	$L__BB0_48;
	add.s64 	%rd29, %rd399, 1;
	add.s64 	%rd30, %rd400, 1;
	ld.local.u8 	%rs419, [%rd399+1];
	ld.local.u8 	%rs170, [%rd400+1];
	setp.eq.s16 	%p18, %rs419, %rs170;
	mov.u64 	%rd399, %rd29;
	mov.u64 	%rd400, %rd30;
	@%p18 bra 	$L__BB0_28;
$L__BB0_30:
	setp.eq.s16 	%p19, %rs4, 82;
	@%p19 bra 	$L__BB0_38;
	setp.eq.s16 	%p20, %rs4, 80;
	@%p20 bra 	$L__BB0_42;
	setp.ne.s16 	%p21, %rs4, 75;
	@%p21 bra 	$L__BB0_50;
	mov.b16 	%rs420, 75;
	mov.u64 	%rd401, %rd7;
	mov.u64 	%rd402, %rd2;
$L__BB0_34:
	and.b16  	%rs173, %rs420, 255;
	setp.eq.s16 	%p22, %rs173, 0;
	@%p22 bra 	$L__BB0_47;
	add.s64 	%rd33, %rd401, 1;
	add.s64 	%rd34, %rd402, 1;
	ld.local.u8 	%rs420, [%rd401+1];
	ld.local.u8 	%rs174, [%rd402+1];
	setp.eq.s16 	%p23, %rs420, %rs174;
	mov.u64 	%rd401, %rd33;
	mov.u64 	%rd402, %rd34;
	@%p23 bra 	$L__BB0_34;
	mov.b16 	%rs175, 75;
	mov.pred 	%p24, 0;
	@%p24 bra 	$L__BB0_42;
	setp.ne.s16 	%p25, %rs175, 82;
	@%p25 bra 	$L__BB0_50;
$L__BB0_38:
	mov.b16 	%rs421, 82;
	mov.u64 	%rd403, %rd7;
	mov.u64 	%rd404, %rd3;
$L__BB0_39:
	and.b16  	%rs177, %rs421, 255;
	setp.eq.s16 	%p26, %rs177, 0;
	@%p26 bra 	$L__BB0_46;
	add.s64 	%rd37, %rd403, 1;
	add.s64 	%rd38, %rd404, 1;
	ld.local.u8 	%rs421, [%rd403+1];
	ld.local.u8 	%rs178, [%rd404+1];
	setp.eq.s16 	%p27, %rs421, %rs178;
	mov.u64 	%rd403, %rd37;
	mov.u64 	%rd404, %rd38;
	@%p27 bra 	$L__BB0_39;
	setp.ne.s16 	%p28, %rs4, 80;
	@%p28 bra 	$L__BB0_50;
$L__BB0_42:
	mov.b16 	%rs422, 80;
	mov.u64 	%rd405, %rd4;
	mov.u64 	%rd406, %rd7;
$L__BB0_43:
	and.b16  	%rs180, %rs422, 255;
	setp.eq.s16 	%p29, %rs180, 0;
	@%p29 bra 	$L__BB0_45;
	add.s64 	%rd41, %rd406, 1;
	add.s64 	%rd42, %rd405, 1;
	ld.local.u8 	%rs422, [%rd406+1];
	ld.local.u8 	%rs181, [%rd405+1];
	setp.eq.s16 	%p30, %rs422, %rs181;
	mov.u64 	%rd405, %rd42;
	mov.u64 	%rd406, %rd41;
	@%p30 bra 	$L__BB0_43;
	bra.uni 	$L__BB0_50;
$L__BB0_45:
	add.u64 	%rd211, %SP, 21;
	st.local.u64 	[%rd5], %rd211;
	mov.u64 	%rd212, $str;
	cvta.global.u64 	%rd213, %rd212;
	add.u64 	%rd214, %SP, 32;
	{ // callseq 5, 0
	.param .b64 param0;
	st.param.b64 	[param0], %rd213;
	.param .b64 param1;
	st.param.b64 	[param1], %rd214;
	.param .b32 retval0;
	call.uni (retval0), 
	vprintf, 
	(
	param0, 
	param1
	);
	ld.param.b32 	%r22, [retval0];
	} // callseq 5
	bra.uni 	$L__BB0_49;
$L__BB0_46:
	add.u64 	%rd215, %SP, 14;
	st.local.u64 	[%rd5], %rd215;
	mov.u64 	%rd216, $str;
	cvta.global.u64 	%rd217, %rd216;
	add.u64 	%rd218, %SP, 32;
	{ // callseq 6, 0
	.param .b64 param0;
	st.param.b64 	[param0], %rd217;
	.param .b64 param1;
	st.param.b64 	[param1], %rd218;
	.param .b32 retval0;
	call.uni (retval0), 
	vprintf, 
	(
	param0, 
	param1
	);
	ld.param.b32 	%r24, [retval0];
	} // callseq 6
	bra.uni 	$L__BB0_49;
$L__BB0_47:
	add.u64 	%rd219, %SP, 7;
	st.local.u64 	[%rd5], %rd219;
	mov.u64 	%rd220, $str;
	cvta.global.u64 	%rd221, %rd220;
	add.u64 	%rd222, %SP, 32;
	{ // callseq 7, 0
	.param .b64 param0;
	st.param.b64 	[param0], %rd221;
	.param .b64 param1;
	st.param.b64 	[param1], %rd222;
	.param .b32 retval0;
	call.uni (retval0), 
	vprintf, 
	(
	param0, 
	param1
	);
	ld.param.b32 	%r26, [retval0];
	} // callseq 7
	bra.uni 	$L__BB0_49;
$L__BB0_48:
	add.u64 	%rd223, %SP, 0;
	st.local.u64 	[%rd5], %rd223;
	mov.u64 	%rd224, $str;
	cvta.global.u64 	%rd225, %rd224;
	add.u64 	%rd226, %SP, 32;
	{ // callseq 8, 0
	.param .b64 param0;
	st.param.b64 	[param0], %rd225;
	.param .b64 param1;
	st.param.b64 	[param1], %rd226;
	.param .b32 retval0;
	call.uni (retval0), 
	vprintf, 
	(
	param0, 
	param1
	);
	ld.param.b32 	%r28, [retval0];
	} // callseq 8
$L__BB0_49:
	add.u64 	%rd227, %SP, 76;
	st.local.u64 	[%rd8], %rd227;
	mov.u64 	%rd228, $str$1;
	cvta.global.u64 	%rd229, %rd228;
	add.u64 	%rd230, %SP, 88;
	{ // callseq 9, 0
	.param .b64 param0;
	st.param.b64 	[param0], %rd229;
	.param .b64 param1;
	st.param.b64 	[param1], %rd230;
	.param .b32 retval0;
	call.uni (retval0), 
	vprintf, 
	(
	param0, 
	param1
	);
	ld.param.b32 	%r30, [retval0];
	} // callseq 9
$L__BB0_50:
	setp.ne.s16 	%p31, %rs4, 66;
	st.local.u8 	[%rd7], %rs4;
	st.local.u8 	[%rd7+1], %rs5;
	st.local.u8 	[%rd7+2], %rs6;
	st.local.u8 	[%rd7+3], %rs7;
	st.local.u8 	[%rd7+4], %rs8;
	mov.b16 	%rs182, 50;
	st.local.u8 	[%rd7+5], %rs182;
	mov.b16 	%rs183, 66;
	st.local.u8 	[%rd1], %rs183;
	mov.b16 	%rs184, 73;
	st.local.u8 	[%rd1+1], %rs184;
	mov.b16 	%rs185, 49;
	st.local.u8 	[%rd1+2], %rs185;
	st.local.u8 	[%rd1+3], %rs185;
	mov.b16 	%rs186, 48;
	st.local.u8 	[%rd1+4], %rs186;
	st.local.u8 	[%rd1+5], %rs186;
	mov.b16 	%rs187, 0;
	st.local.u8 	[%rd1+6], %rs187;
	mov.b16 	%rs188, 75;
	st.local.u8 	[%rd2], %rs188;
	mov.b16 	%rs189, 82;
	st.local.u8 	[%rd2+1], %rs189;
	st.local.u8 	[%rd2+2], %rs182;
	st.local.u8 	[%rd2+3], %rs182;
	st.local.u8 	[%rd2+4], %rs186;
	st.local.u8 	[%rd2+5], %rs186;
	st.local.u8 	[%rd2+6], %rs187;
	st.local.u8 	[%rd3], %rs189;
	mov.b16 	%rs190, 65;
	st.local.u8 	[%rd3+1], %rs190;
	mov.b16 	%rs191, 52;
	st.local.u8 	[%rd3+2], %rs191;
	mov.b16 	%rs192, 53;
	st.local.u8 	[%rd3+3], %rs192;
	st.local.u8 	[%rd3+4], %rs191;
	st.local.u8 	[%rd3+5], %rs186;
	st.local.u8 	[%rd3+6], %rs187;
	mov.b16 	%rs193, 80;
	st.local.u8 	[%rd4], %rs193;
	mov.b16 	%rs194, 85;
	st.local.u8 	[%rd4+1], %rs194;
	mov.b16 	%rs195, 54;
	st.local.u8 	[%rd4+2], %rs195;
	st.local.u8 	[%rd4+3], %rs186;
	mov.b16 	%rs196, 56;
	st.local.u8 	[%rd4+4], %rs196;
	st.local.u8 	[%rd4+5], %rs186;
	st.local.u8 	[%rd4+6], %rs187;
	@%p31 bra 	$L__BB0_54;
	mov.b16 	%rs423, 66;
	mov.u64 	%rd407, %rd7;
	mov.u64 	%rd408, %rd1;
$L__BB0_52:
	and.b16  	%rs198, %rs423, 255;
	setp.eq.s16 	%p32, %rs198, 0;
	@%p32 bra 	$L__BB0_72;
	add.s64 	%rd45, %rd407, 1;
	add.s64 	%rd46, %rd408, 1;
	ld.local.u8 	%rs423, [%rd407+1];
	ld.local.u8 	%rs199, [%rd408+1];
	setp.eq.s16 	%p33, %rs423, %rs199;
	mov.u64 	%rd407, %rd45;
	mov.u64 	%rd408, %rd46;
	@%p33 bra 	$L__BB0_52;
$L__BB0_54:
	setp.eq.s16 	%p34, %rs4, 82;
	@%p34 bra 	$L__BB0_62;
	setp.eq.s16 	%p35, %rs4, 80;
	@%p35 bra 	$L__BB0_66;
	setp.ne.s16 	%p36, %rs4, 75;
	@%p36 bra 	$L__BB0_74;
	mov.b16 	%rs424, 75;
	mov.u64 	%rd409, %rd7;
	mov.u64 	%rd410, %rd2;
$L__BB0_58:
	and.b16  	%rs202, %rs424, 255;
	setp.eq.s16 	%p37, %rs202, 0;
	@%p37 bra 	$L__BB0_71;
	add.s64 	%rd49, %rd409, 1;
	add.s64 	%rd50, %rd410, 1;
	ld.local.u8 	%rs424, [%rd409+1];
	ld.local.u8 	%rs203, [%rd410+1];
	setp.eq.s16 	%p38, %rs424, %rs203;
	mov.u64 	%rd409, %rd49;
	mov.u64 	%rd410, %rd50;
	@%p38 bra 	$L__BB0_58;
	mov.b16 	%rs204, 75;
	mov.pred 	%p39, 0;
	@%p39 bra 	$L__BB0_66;
	setp.ne.s16 	%p40, %rs204, 82;
	@%p40 bra 	$L__BB0_74;
$L__BB0_62:
	mov.b16 	%rs425, 82;
	mov.u64 	%rd411, %rd7;
	mov.u64 	%rd412, %rd3;
$L__BB0_63:
	and.b16  	%rs206, %rs425, 255;
	setp.eq.s16 	%p41, %rs206, 0;
	@%p41 bra 	$L__BB0_70;
	add.s64 	%rd53, %rd411, 1;
	add.s64 	%rd54, %rd412, 1;
	ld.local.u8 	%rs425, [%rd411+1];
	ld.local.u8 	%rs207, [%rd412+1];
	setp.eq.s16 	%p42, %rs425, %rs207;
	mov.u64 	%rd411, %rd53;
	mov.u64 	%rd412, %rd54;
	@%p42 bra 	$L__BB0_63;
	setp.ne.s16 	%p43, %rs4, 80;
	@%p43 bra 	$L__BB0_74;
$L__BB0_66:
	mov.b16 	%rs426, 80;
	mov.u64 	%rd413, %rd4;
	mov.u64 	%rd414, %rd7;
$L__BB0_67:
	and.b16  	%rs209, %rs426, 255;
	setp.eq.s16 	%p44, %rs209, 0;
	@%p44 bra 	$L__BB0_69;
	add.s64 	%rd57, %rd414, 1;
	add.s64 	%rd58, %rd413, 1;
	ld.local.u8 	%rs426, [%rd414+1];
	ld.local.u8 	%rs210, [%rd413+1];
	setp.eq.s16 	%p45, %rs426, %rs210;
	mov.u64 	%rd413, %rd58;
	mov.u64 	%rd414, %rd57;
	@%p45 bra 	$L__BB0_67;
	bra.uni 	$L__BB0_74;
$L__BB0_69:
	add.u64 	%rd231, %SP, 21;
	st.local.u64 	[%rd5], %rd231;
	mov.u64 	%rd232, $str;
	cvta.global.u64 	%rd233, %rd232;
	add.u64 	%rd234, %SP, 32;
	{ // callseq 10, 0
	.param .b64 param0;
	st.param.b64 	[param0], %rd233;
	.param .b64 param1;
	st.param.b64 	[param1], %rd234;
	.param .b32 retval0;
	call.uni (retval0), 
	vprintf, 
	(
	param0, 
	param1
	);
	ld.param.b32 	%r32, [retval0];
	} // callseq 10
	bra.uni 	$L__BB0_73;
$L__BB0_70:
	add.u64 	%rd235, %SP, 14;
	st.local.u64 	[%rd5], %rd235;
	mov.u64 	%rd236, $str;
	cvta.global.u64 	%rd237, %rd236;
	add.u64 	%rd238, %SP, 32;
	{ // callseq 11, 0
	.param .b64 param0;
	st.param.b64 	[param0], %rd237;
	.param .b64 param1;
	st.param.b64 	[param1], %rd238;
	.param .b32 retval0;
	call.uni (retval0), 
	vprintf, 
	(
	param0, 
	param1
	);
	ld.param.b32 	%r34, [retval0];
	} // callseq 11
	bra.uni 	$L__BB0_73;
$L__BB0_71:
	add.u64 	%rd239, %SP, 7;
	st.local.u64 	[%rd5], %rd239;
	mov.u64 	%rd240, $str;
	cvta.global.u64 	%rd241, %rd240;
	add.u64 	%rd242, %SP, 32;
	{ // callseq 12, 0
	.param .b64 param0;
	st.param.b64 	[param0], %rd241;
	.param .b64 param1;
	st.param.b64 	[param1], %rd242;
	.param .b32 retval0;
	call.uni (retval0), 
	vprintf, 
	(
	param0, 
	param1
	);
	ld.param.b32 	%r36, [retval0];
	} // callseq 12
	bra.uni 	$L__BB0_73;
$L__BB0_72:
	add.u64 	%rd243, %SP, 0;
	st.local.u64 	[%rd5], %rd243;
	mov.u64 	%rd244, $str;
	cvta.global.u64 	%rd245, %rd244;
	add.u64 	%rd246, %SP, 32;
	{ // callseq 13, 0
	.param .b64 param0;
	st.param.b64 	[param0], %rd245;
	.param .b64 param1;
	st.param.b64 	[param1], %rd246;
	.param .b32 retval0;
	call.uni (retval0), 
	vprintf, 
	(
	param0, 
	param1
	);
	ld.param.b32 	%r38, [retval0];
	} // callseq 13
$L__BB0_73:
	add.u64 	%rd247, %SP, 76;
	st.local.u64 	[%rd8], %rd247;
	mov.u64 	%rd248, $str$1;
	cvta.global.u64 	%rd249, %rd248;
	add.u64 	%rd250, %SP, 88;
	{ // callseq 14, 0
	.param .b64 param0;
	st.param.b64 	[param0], %rd249;
	.param .b64 param1;
	st.param.b64 	[param1], %rd250;
	.param .b32 retval0;
	call.uni (retval0), 
	vprintf, 
	(
	param0, 
	param1
	);
	ld.param.b32 	%r40, [retval0];
	} // callseq 14
$L__BB0_74:
	setp.ne.s16 	%p46, %rs4, 66;
	st.local.u8 	[%rd7], %rs4;
	st.local.u8 	[%rd7+1], %rs5;
	st.local.u8 	[%rd7+2], %rs6;
	st.local.u8 	[%rd7+3], %rs7;
	st.local.u8 	[%rd7+4], %rs8;
	mov.b16 	%rs211, 51;
	st.local.u8 	[%rd7+5], %rs211;
	mov.b16 	%rs212, 66;
	st.local.u8 	[%rd1], %rs212;
	mov.b16 	%rs213, 73;
	st.local.u8 	[%rd1+1], %rs213;
	mov.b16 	%rs214, 49;
	st.local.u8 	[%rd1+2], %rs214;
	st.local.u8 	[%rd1+3], %rs214;
	mov.b16 	%rs215, 48;
	st.local.u8 	[%rd1+4], %rs215;
	st.local.u8 	[%rd1+5], %rs215;
	mov.b16 	%rs216, 0;
	st.local.u8 	[%rd1+6], %rs216;
	mov.b16 	%rs217, 75;
	st.local.u8 	[%rd2], %rs217;
	mov.b16 	%rs218, 82;
	st.local.u8 	[%rd2+1], %rs218;
	mov.b16 	%rs219, 50;
	st.local.u8 	[%rd2+2], %rs219;
	st.local.u8 	[%rd2+3], %rs219;
	st.local.u8 	[%rd2+4], %rs215;
	st.local.u8 	[%rd2+5], %rs215;
	st.local.u8 	[%rd2+6], %rs216;
	st.local.u8 	[%rd3], %rs218;
	mov.b16 	%rs220, 65;
	st.local.u8 	[%rd3+1], %rs220;
	mov.b16 	%rs221, 52;
	st.local.u8 	[%rd3+2], %rs221;
	mov.b16 	%rs222, 53;
	st.local.u8 	[%rd3+3], %rs222;
	st.local.u8 	[%rd3+4], %rs221;
	st.local.u8 	[%rd3+5], %rs215;
	st.local.u8 	[%rd3+6], %rs216;
	mov.b16 	%rs223, 80;
	st.local.u8 	[%rd4], %rs223;
	mov.b16 	%rs224, 85;
	st.local.u8 	[%rd4+1], %rs224;
	mov.b16 	%rs225, 54;
	st.local.u8 	[%rd4+2], %rs225;
	st.local.u8 	[%rd4+3], %rs215;
	mov.b16 	%rs226, 56;
	st.local.u8 	[%rd4+4], %rs226;
	st.local.u8 	[%rd4+5], %rs215;
	st.local.u8 	[%rd4+6], %rs216;
	@%p46 bra 	$L__BB0_78;
	mov.b16 	%rs427, 66;
	mov.u64 	%rd415, %rd7;
	mov.u64 	%rd416, %rd1;
$L__BB0_76:
	and.b16  	%rs228, %rs427, 255;
	setp.eq.s16 	%p47, %rs228, 0;
	@%p47 bra 	$L__BB0_96;
	add.s64 	%rd61, %rd415, 1;
	add.s64 	%rd62, %rd416, 1;
	ld.local.u8 	%rs427, [%rd415+1];
	ld.local.u8 	%rs229, [%rd416+1];
	setp.eq.s16 	%p48, %rs427, %rs229;
	mov.u64 	%rd415, %rd61;
	mov.u64 	%rd416, %rd62;
	@%p48 bra 	$L__BB0_76;
$L__BB0_78:
	setp.eq.s16 	%p49, %rs4, 82;
	@%p49 bra 	$L__BB0_86;
	setp.eq.s16 	%p50, %rs4, 80;
	@%p50 bra 	$L__BB0_90;
	setp.ne.s16 	%p51, %rs4, 75;
	@%p51 bra 	$L__BB0_98;
	mov.b16 	%rs428, 75;
	mov.u64 	%rd417, %rd7;
	mov.u64 	%rd418, %rd2;
$L__BB0_82:
	and.b16  	%rs232, %rs428, 255;
	setp.eq.s16 	%p52, %rs232, 0;
	@%p52 bra 	$L__BB0_95;
	add.s64 	%rd65, %rd417, 1;
	add.s64 	%rd66, %rd418, 1;
	ld.local.u8 	%rs428, [%rd417+1];
	ld.local.u8 	%rs233, [%rd418+1];
	setp.eq.s16 	%p53, %rs428, %rs233;
	mov.u64 	%rd417, %rd65;
	mov.u64 	%rd418, %rd66;
	@%p53 bra 	$L__BB0_82;
	mov.b16 	%rs234, 75;
	mov.pred 	%p54, 0;
	@%p54 bra 	$L__BB0_90;
	setp.ne.s16 	%p55, %rs234, 82;
	@%p55 bra 	$L__BB0_98;
$L__BB0_86:
	mov.b16 	%rs429, 82;
	mov.u64 	%rd419, %rd7;
	mov.u64 	%rd420, %rd3;
$L__BB0_87:
	and.b16  	%rs236, %rs429, 255;
	setp.eq.s16 	%p56, %rs236, 0;
	@%p56 bra 	$L__BB0_94;
	add.s64 	%rd69, %rd419, 1;
	add.s64 	%rd70, %rd420, 1;
	ld.local.u8 	%rs429, [%rd419+1];
	ld.local.u8 	%rs237, [%rd420+1];
	setp.eq.s16 	%p57, %rs429, %rs237;
	mov.u64 	%rd419, %rd69;
	mov.u64 	%rd420, %rd70;
	@%p57 bra 	$L__BB0_87;
	setp.ne.s16 	%p58, %rs4, 80;
	@%p58 bra 	$L__BB0_98;
$L__BB0_90:
	mov.b16 	%rs430, 80;
	mov.u64 	%rd421, %rd4;
	mov.u64 	%rd422, %rd7;
$L__BB0_91:
	and.b16  	%rs239, %rs430, 255;
	setp.eq.s16 	%p59, %rs239, 0;
	@%p59 bra 	$L__BB0_93;
	add.s64 	%rd73, %rd422, 1;
	add.s64 	%rd74, %rd421, 1;
	ld.local.u8 	%rs430, [%rd422+1];
	ld.local.u8 	%rs240, [%rd421+1];
	setp.eq.s16 	%p60, %rs430, %rs240;
	mov.u64 	%rd421, %rd74;
	mov.u64 	%rd422, %rd73;
	@%p60 bra 	$L__BB0_91;
	bra.uni 	$L__BB0_98;
$L__BB0_93:
	add.u64 	%rd251, %SP, 21;
	st.local.u64 	[%rd5], %rd251;
	mov.u64 	%rd252, $str;
	cvta.global.u64 	%rd253, %rd252;
	add.u64 	%rd254, %SP, 32;
	{ // callseq 15, 0
	.param .b64 param0;
	st.param.b64 	[param0], %rd253;
	.param .b64 param1;
	st.param.b64 	[param1], %rd254;
	.param .b32 retval0;
	call.uni (retval0), 
	vprintf, 
	(
	param0, 
	param1
	);
	ld.param.b32 	%r42, [retval0];
	} // callseq 15
	bra.uni 	$L__BB0_97;
$L__BB0_94:
	add.u64 	%rd255, %SP, 14;
	st.local.u64 	[%rd5], %rd255;
	mov.u64 	%rd256, $str;
	cvta.global.u64 	%rd257, %rd256;
	add.u64 	%rd258, %SP, 32;
	{ // callseq 16, 0
	.param .b64 param0;
	st.param.b64 	[param0], %rd257;
	.param .b64 param1;
	st.param.b64 	[param1], %rd258;
	.param .b32 retval0;
	call.uni (retval0), 
	vprintf, 
	(
	param0, 
	param1
	);
	ld.param.b32 	%r44, [retval0];
	} // callseq 16
	bra.uni 	$L__BB0_97;
$L__BB0_95:
	add.u64 	%rd259, %SP, 7;
	st.local.u64 	[%rd5], %rd259;
	mov.u64 	%rd260, $str;
	cvta.global.u64 	%rd261, %rd260;
	add.u64 	%rd262, %SP, 32;
	{ // callseq 17, 0
	.param .b64 param0;
	st.param.b64 	[param0], %rd261;
	.param .b64 param1;
	st.param.b64 	[param1], %rd262;
	.param .b32 retval0;
	call.uni (retval0), 
	vprintf, 
	(
	param0, 
	param1
	);
	ld.param.b32 	%r46, [retval0];
	} // callseq 17
	bra.uni 	$L__BB0_97;
$L__BB0_96:
	add.u64 	%rd263, %SP, 0;
	st.local.u64 	[%rd5], %rd263;
	mov.u64 	%rd264, $str;
	cvta.global.u64 	%rd265, %rd264;
	add.u64 	%rd266, %SP, 32;
	{ // callseq 18, 0
	.param .b64 param0;
	st.param.b64 	[param0], %rd265;
	.param .b64 param1;
	st.param.b64 	[param1], %rd266;
	.param .b32 retval0;
	call.uni (retval0), 
	vprintf, 
	(
	param0, 
	param1
	);
	ld.param.b32 	%r48, [retval0];
	} // callseq 18
$L__BB0_97:
	add.u64 	%rd267, %SP, 76;
	st.local.u64 	[%rd8], %rd267;
	mov.u64 	%rd268, $str$1;
	cvta.global.u64 	%rd269, %rd268;
	add.u64 	%rd270, %SP, 88;
	{ // callseq 19, 0
	.param .b64 param0;
	st.param.b64 	[param0], %rd269;
	.param .b64 param1;
	st.param.b64 	[param1], %rd270;
	.param .b32 retval0;
	call.uni (retval0), 
	vprintf, 
	(
	param0, 
	param1
	);
	ld.param.b32 	%r50, [retval0];
	} // callseq 19
$L__BB0_98:
	setp.ne.s16 	%p61, %rs4, 66;
	st.local.u8 	[%rd7], %rs4;
	st.local.u8 	[%rd7+1], %rs5;
	st.local.u8 	[%rd7+2], %rs6;
	st.local.u8 	[%rd7+3], %rs7;
	st.local.u8 	[%rd7+4], %rs8;
	mov.b16 	%rs241, 52;
	st.local.u8 	[%rd7+5], %rs241;
	mov.b16 	%rs242, 66;
	st.local.u8 	[%rd1], %rs242;
	mov.b16 	%rs243, 73;
	st.local.u8 	[%rd1+1], %rs243;
	mov.b16 	%rs244, 49;
	st.local.u8 	[%rd1+2], %rs244;
	st.local.u8 	[%rd1+3], %rs244;
	mov.b16 	%rs245, 48;
	st.local.u8 	[%rd1+4], %rs245;
	st.local.u8 	[%rd1+5], %rs245;
	mov.b16 	%rs246, 0;
	st.local.u8 	[%rd1+6], %rs246;
	mov.b16 	%rs247, 75;
	st.local.u8 	[%rd2], %rs247;
	mov.b16 	%rs248, 82;
	st.local.u8 	[%rd2+1], %rs248;
	mov.b16 	%rs249, 50;
	st.local.u8 	[%rd2+2], %rs249;
	st.local.u8 	[%rd2+3], %rs249;
	st.local.u8 	[%rd2+4], %rs245;
	st.local.u8 	[%rd2+5], %rs245;
	st.local.u8 	[%rd2+6], %rs246;
	st.local.u8 	[%rd3], %rs248;
	mov.b16 	%rs250, 65;
	st.local.u8 	[%rd3+1], %rs250;
	st.local.u8 	[%rd3+2], %rs241;
	mov.b16 	%rs251, 53;
	st.local.u8 	[%rd3+3], %rs251;
	st.local.u8 	[%rd3+4], %rs241;
	st.local.u8 	[%rd3+5], %rs245;
	st.local.u8 	[%rd3+6], %rs246;
	mov.b16 	%rs252, 80;
	st.local.u8 	[%rd4], %rs252;
	mov.b16 	%rs253, 85;
	st.local.u8 	[%rd4+1], %rs253;
	mov.b16 	%rs254, 54;
	st.local.u8 	[%rd4+2], %rs254;
	st.local.u8 	[%rd4+3], %rs245;
	mov.b16 	%rs255, 56;
	st.local.u8 	[%rd4+4], %rs255;
	st.local.u8 	[%rd4+5], %rs245;
	st.local.u8 	[%rd4+6], %rs246;
	@%p61 bra 	$L__BB0_102;
	mov.b16 	%rs431, 66;
	mov.u64 	%rd423, %rd7;
	mov.u64 	%rd424, %rd1;
$L__BB0_100:
	and.b16  	%rs257, %rs431, 255;
	setp.eq.s16 	%p62, %rs257, 0;
	@%p62 bra 	$L__BB0_120;
	add.s64 	%rd77, %rd423, 1;
	add.s64 	%rd78, %rd424, 1;
	ld.local.u8 	%rs431, [%rd423+1];
	ld.local.u8 	%rs258, [%rd424+1];
	setp.eq.s16 	%p63, %rs431, %rs258;
	mov.u64 	%rd423, %rd77;
	mov.u64 	%rd424, %rd78;
	@%p63 bra 	$L__BB0_100;
$L__BB0_102:
	setp.eq.s16 	%p64, %rs4, 82;
	@%p64 bra 	$L__BB0_110;
	setp.eq.s16 	%p65, %rs4, 80;
	@%p65 bra 	$L__BB0_114;
	setp.ne.s16 	%p66, %rs4, 75;
	@%p66 bra 	$L__BB0_122;
	mov.b16 	%rs432, 75;
	mov.u64 	%rd425, %rd7;
	mov.u64 	%rd426, %rd2;
$L__BB0_106:
	and.b16  	%rs261, %rs432, 255;
	setp.eq.s16 	%p67, %rs261, 0;
	@%p67 bra 	$L__BB0_119;
	add.s64 	%rd81, %rd425, 1;
	add.s64 	%rd82, %rd426, 1;
	ld.local.u8 	%rs432, [%rd425+1];
	ld.local.u8 	%rs262, [%rd426+1];
	setp.eq.s16 	%p68, %rs432, %rs262;
	mov.u64 	%rd425, %rd81;
	mov.u64 	%rd426, %rd82;
	@%p68 bra 	$L__BB0_106;
	mov.b16 	%rs263, 75;
	mov.pred 	%p69, 0;
	@%p69 bra 	$L__BB0_114;
	setp.ne.s16 	%p70, %rs263, 82;
	@%p70 bra 	$L__BB0_122;
$L__BB0_110:
	mov.b16 	%rs433, 82;
	mov.u64 	%rd427, %rd7;
	mov.u64 	%rd428, %rd3;
$L__BB0_111:
	and.b16  	%rs265, %rs433, 255;
	setp.eq.s16 	%p71, %rs265, 0;
	@%p71 bra 	$L__BB0_118;
	add.s64 	%rd85, %rd427, 1;
	add.s64 	%rd86, %rd428, 1;
	ld.local.u8 	%rs433, [%rd427+1];
	ld.local.u8 	%rs266, [%rd428+1];
	setp.eq.s16 	%p72, %rs433, %rs266;
	mov.u64 	%rd427, %rd85;
	mov.u64 	%rd428, %rd86;
	@%p72 bra 	$L__BB0_111;
	setp.ne.s16 	%p73, %rs4, 80;
	@%p73 bra 	$L__BB0_122;
$L__BB0_114:
	mov.b16 	%rs434, 80;
	mov.u64 	%rd429, %rd4;
	mov.u64 	%rd430, %rd7;
$L__BB0_115:
	and.b16  	%rs268, %rs434, 255;
	setp.eq.s16 	%p74, %rs268, 0;
	@%p74 bra 	$L__BB0_117;
	add.s64 	%rd89, %rd430, 1;
	add.s64 	%rd90, %rd429, 1;
	ld.local.u8 	%rs434, [%rd430+1];
	ld.local.u8 	%rs269, [%rd429+1];
	setp.eq.s16 	%p75, %rs434, %rs269;
	mov.u64 	%rd429, %rd90;
	mov.u64 	%rd430, %rd89;
	@%p75 bra 	$L__BB0_115;
	bra.uni 	$L__BB0_122;
$L__BB0_117:
	add.u64 	%rd271, %SP, 21;
	st.local.u64 	[%rd5], %rd271;
	mov.u64 	%rd272, $str;
	cvta.global.u64 	%rd273, %rd272;
	add.u64 	%rd274, %SP, 32;
	{ // callseq 20, 0
	.param .b64 param0;
	st.param.b64 	[param0], %rd273;
	.param .b64 param1;
	st.param.b64 	[param1], %rd274;
	.param .b32 retval0;
	call.uni (retval0), 
	vprintf, 
	(
	param0, 
	param1
	);
	ld.param.b32 	%r52, [retval0];
	} // callseq 20
	bra.uni 	$L__BB0_121;
$L__BB0_118:
	add.u64 	%rd275, %SP, 14;
	st.local.u64 	[%rd5], %rd275;
	mov.u64 	%rd276, $str;
	cvta.global.u64 	%rd277, %rd276;
	add.u64 	%rd278, %SP, 32;
	{ // callseq 21, 0
	.param .b64 param0;
	st.param.b64 	[param0], %rd277;
	.param .b64 param1;
	st.param.b64 	[param1], %rd278;
	.param .b32 retval0;
	call.uni (retval0), 
	vprintf, 
	(
	param0, 
	param1
	);
	ld.param.b32 	%r54, [retval0];
	} // callseq 21
	bra.uni 	$L__BB0_121;
$L__BB0_119:
	add.u64 	%rd279, %SP, 7;
	st.local.u64 	[%rd5], %rd279;
	mov.u64 	%rd280, $str;
	cvta.global.u64 	%rd281, %rd280;
	add.u64 	%rd282, %SP, 32;
	{ // callseq 22, 0
	.param .b64 param0;
	st.param.b64 	[param0], %rd281;
	.param .b64 param1;
	st.param.b64 	[param1], %rd282;
	.param .b32 retval0;
	call.uni (retval0), 
	vprintf, 
	(
	param0, 
	param1
	);
	ld.param.b32 	%r56, [retval0];
	} // callseq 22
	bra.uni 	$L__BB0_121;
$L__BB0_120:
	add.u64 	%rd283, %SP, 0;
	st.local.u64 	[%rd5], %rd283;
	mov.u64 	%rd284, $str;
	cvta.global.u64 	%rd285, %rd284;
	add.u64 	%rd286, %SP, 32;
	{ // callseq 23, 0
	.param .b64 param0;
	st.param.b64 	[param0], %rd285;
	.param .b64 param1;
	st.param.b64 	[param1], %rd286;
	.param .b32 retval0;
	call.uni (retval0), 
	vprintf, 
	(
	param0, 
	param1
	);
	ld.param.b32 	%r58, [retval0];
	} // callseq 23
$L__BB0_121:
	add.u64 	%rd287, %SP, 76;
	st.local.u64 	[%rd8], %rd287;
	mov.u64 	%rd288, $str$1;
	cvta.global.u64 	%rd289, %rd288;
	add.u64 	%rd290, %SP, 88;
	{ // callseq 24, 0
	.param .b64 param0;
	st.param.b64 	[param0], %rd289;
	.param .b64 param1;
	st.param.b64 	[param1], %rd290;
	.param .b32 retval0;
	call.uni (retval0), 
	vprintf, 
	(
	param0, 
	param1
	);
	ld.param.b32 	%r60, [retval0];
	} // callseq 24
$L__BB0_122:
	setp.ne.s16 	%p76, %rs4, 66;
	st.local.u8 	[%rd7], %rs4;
	st.local.u8 	[%rd7+1], %rs5;
	st.local.u8 	[%rd7+2], %rs6;
	st.local.u8 	[%rd7+3], %rs7;
	st.local.u8 	[%rd7+4], %rs8;
	mov.b16 	%rs270, 53;
	st.local.u8 	[%rd7+5], %rs270;
	mov.b16 	%rs271, 66;
	st.local.u8 	[%rd1], %rs271;
	mov.b16 	%rs272, 73;
	st.local.u8 	[%rd1+1], %rs272;
	mov.b16 	%rs273, 49;
	st.local.u8 	[%rd1+2], %rs273;
	st.local.u8 	[%rd1+3], %rs273;
	mov.b16 	%rs274, 48;
	st.local.u8 	[%rd1+4], %rs274;
	st.local.u8 	[%rd1+5], %rs274;
	mov.b16 	%rs275, 0;
	st.local.u8 	[%rd1+6], %rs275;
	mov.b16 	%rs276, 75;
	st.local.u8 	[%rd2], %rs276;
	mov.b16 	%rs277, 82;
	st.local.u8 	[%rd2+1], %rs277;
	mov.b16 	%rs278, 50;
	st.local.u8 	[%rd2+2], %rs278;
	st.local.u8 	[%rd2+3], %rs278;
	st.local.u8 	[%rd2+4], %rs274;
	st.local.u8 	[%rd2+5], %rs274;
	st.local.u8 	[%rd2+6], %rs275;
	st.local.u8 	[%rd3], %rs277;
	mov.b16 	%rs279, 65;
	st.local.u8 	[%rd3+1], %rs279;
	mov.b16 	%rs280, 52;
	st.local.u8 	[%rd3+2], %rs280;
	st.local.u8 	[%rd3+3], %rs270;
	st.local.u8 	[%rd3+4], %rs280;
	st.local.u8 	[%rd3+5], %rs274;
	st.local.u8 	[%rd3+6], %rs275;
	mov.b16 	%rs281, 80;
	st.local.u8 	[%rd4], %rs281;
	mov.b16 	%rs282, 85;
	st.local.u8 	[%rd4+1], %rs282;
	mov.b16 	%rs283, 54;
	st.local.u8 	[%rd4+2], %rs283;
	st.local.u8 	[%rd4+3], %rs274;
	mov.b16 	%rs284, 56;
	st.local.u8 	[%rd4+4], %rs284;
	st.local.u8 	[%rd4+5], %rs274;
	st.local.u8 	[%rd4+6], %rs275;
	@%p76 bra 	$L__BB0_126;
	mov.b16 	%rs435, 66;
	mov.u64 	%rd431, %rd7;
	mov.u64 	%rd432, %rd1;
$L__BB0_124:
	and.b16  	%rs286, %rs435, 255;
	setp.eq.s16 	%p77, %rs286, 0;
	@%p77 bra 	$L__BB0_144;
	add.s64 	%rd93, %rd431, 1;
	add.s64 	%rd94, %rd432, 1;
	ld.local.u8 	%rs435, [%rd431+1];
	ld.local.u8 	%rs287, [%rd432+1];
	setp.eq.s16 	%p78, %rs435, %rs287;
	mov.u64 	%rd431, %rd93;
	mov.u64 	%rd432, %rd94;
	@%p78 bra 	$L__BB0_124;
$L__BB0_126:
	setp.eq.s16 	%p79, %rs4, 82;
	@%p79 bra 	$L__BB0_134;
	setp.eq.s16 	%p80, %rs4, 80;
	@%p80 bra 	$L__BB0_138;
	setp.ne.s16 	%p81, %rs4, 75;
	@%p81 bra 	$L__BB0_146;
	mov.b16 	%rs436, 75;
	mov.u64 	%rd433, %rd7;
	mov.u64 	%rd434, %rd2;
$L__BB0_130:
	and.b16  	%rs289, %rs436, 255;
	setp.eq.s16 	%p82, %rs289, 0;
	@%p82 bra 	$L__BB0_143;
	add.s64 	%rd97, %rd433, 1;
	add.s64 	%rd98, %rd434, 1;
	ld.local.u8 	%rs436, [%rd433+1];
	ld.local.u8 	%rs290, [%rd434+1];
	setp.eq.s16 	%p83, %rs436, %rs290;
	mov.u64 	%rd433, %rd97;
	mov.u64 	%rd434, %rd98;
	@%p83 bra 	$L__BB0_130;
	mov.b16 	%rs291, 75;
	mov.pred 	%p84, 0;
	@%p84 bra 	$L__BB0_138;
	setp.ne.s16 	%p85, %rs291, 82;
	@%p85 bra 	$L__BB0_146;
$L__BB0_134:
	mov.b16 	%rs437, 82;
	mov.u64 	%rd435, %rd7;
	mov.u64 	%rd436, %rd3;
$L__BB0_135:
	and.b16  	%rs293, %rs437, 255;
	setp.eq.s16 	%p86, %rs293, 0;
	@%p86 bra 	$L__BB0_142;
	add.s64 	%rd101, %rd435, 1;
	add.s64 	%rd102, %rd436, 1;
	ld.local.u8 	%rs437, [%rd435+1];
	ld.local.u8 	%rs294, [%rd436+1];
	setp.eq.s16 	%p87, %rs437, %rs294;
	mov.u64 	%rd435, %rd101;
	mov.u64 	%rd436, %rd102;
	@%p87 bra 	$L__BB0_135;
	setp.ne.s16 	%p88, %rs4, 80;
	@%p88 bra 	$L__BB0_146;
$L__BB0_138:
	mov.b16 	%rs438, 80;
	mov.u64 	%rd437, %rd4;
	mov.u64 	%rd438, %rd7;
$L__BB0_139:
	and.b16  	%rs296, %rs438, 255;
	setp.eq.s16 	%p89, %rs296, 0;
	@%p89 bra 	$L__BB0_141;
	add.s64 	%rd105, %rd438, 1;
	add.s64 	%rd106, %rd437, 1;
	ld.local.u8 	%rs438, [%rd438+1];
	ld.local.u8 	%rs297, [%rd437+1];
	setp.eq.s16 	%p90, %rs438, %rs297;
	mov.u64 	%rd437, %rd106;
	mov.u64 	%rd438, %rd105;
	@%p90 bra 	$L__BB0_139;
	bra.uni 	$L__BB0_146;
$L__BB0_141:
	add.u64 	%rd291, %SP, 21;
	st.local.u64 	[%rd5], %rd291;
	mov.u64 	%rd292, $str;
	cvta.global.u64 	%rd293, %rd292;
	add.u64 	%rd294, %SP, 32;
	{ // callseq 25, 0
	.param .b64 param0;
	st.param.b64 	[param0], %rd293;
	.param .b64 param1;
	st.param.b64 	[param1], %rd294;
	.param .b32 retval0;
	call.uni (retval0), 
	vprintf, 
	(
	param0, 
	param1
	);
	ld.param.b32 	%r62, [retval0];
	} // callseq 25
	bra.uni 	$L__BB0_145;
$L__BB0_142:
	add.u64 	%rd295, %SP, 14;
	st.local.u64 	[%rd5], %rd295;
	mov.u64 	%rd296, $str;
	cvta.global.u64 	%rd297, %rd296;
	add.u64 	%rd298, %SP, 32;
	{ // callseq 26, 0
	.param .b64 param0;
	st.param.b64 	[param0], %rd297;
	.param .b64 param1;
	st.param.b64 	[param1], %rd298;
	.param .b32 retval0;
	call.uni (retval0), 
	vprintf, 
	(
	param0, 
	param1
	);
	ld.param.b32 	%r64, [retval0];
	} // callseq 26
	bra.uni 	$L__BB0_145;
$L__BB0_143:
	add.u64 	%rd299, %SP, 7;
	st.local.u64 	[%rd5], %rd299;
	mov.u64 	%rd300, $str;
	cvta.global.u64 	%rd301, %rd300;
	add.u64 	%rd302, %SP, 32;
	{ // callseq 27, 0
	.param .b64 param0;
	st.param.b64 	[param0], %rd301;
	.param .b64 param1;
	st.param.b64 	[param1], %rd302;
	.param .b32 retval0;
	call.uni (retval0), 
	vprintf, 
	(
	param0, 
	param1
	);
	ld.param.b32 	%r66, [retval0];
	} // callseq 27
	bra.uni 	$L__BB0_145;
$L__BB0_144:
	add.u64 	%rd303, %SP, 0;
	st.local.u64 	[%rd5], %rd303;
	mov.u64 	%rd304, $str;
	cvta.global.u64 	%rd305, %rd304;
	add.u64 	%rd306, %SP, 32;
	{ // callseq 28, 0
	.param .b64 param0;
	st.param.b64 	[param0], %rd305;
	.param .b64 param1;
	st.param.b64 	[param1], %rd306;
	.param .b32 retval0;
	call.uni (retval0), 
	vprintf, 
	(
	param0, 
	param1
	);
	ld.param.b32 	%r68, [retval0];
	} // callseq 28
$L__BB0_145:
	add.u64 	%rd307, %SP, 76;
	st.local.u64 	[%rd8], %rd307;
	mov.u64 	%rd308, $str$1;
	cvta.global.u64 	%rd309, %rd308;
	add.u64 	%rd310, %SP, 88;
	{ // callseq 29, 0
	.param .b64 param0;
	st.param.b64 	[param0], %rd309;
	.param .b64 param1;
	st.param.b64 	[param1], %rd310;
	.param .b32 retval0;
	call.uni (retval0), 
	vprintf, 
	(
	param0, 
	param1
	);
	ld.param.b32 	%r70, [retval0];
	} // callseq 29
$L__BB0_146:
	setp.ne.s16 	%p91, %rs4, 66;
	st.local.u8 	[%rd7], %rs4;
	st.local.u8 	[%rd7+1], %rs5;
	st.local.u8 	[%rd7+2], %rs6;
	st.local.u8 	[%rd7+3], %rs7;
	st.local.u8 	[%rd7+4], %rs8;
	mov.b16 	%rs298, 54;
	st.local.u8 	[%rd7+5], %rs298;
	mov.b16 	%rs299, 66;
	st.local.u8 	[%rd1], %rs299;
	mov.b16 	%rs300, 73;
	st.local.u8 	[%rd1+1], %rs300;
	mov.b16 	%rs301, 49;
	st.local.u8 	[%rd1+2], %rs301;
	st.local.u8 	[%rd1+3], %rs301;
	mov.b16 	%rs302, 48;
	st.local.u8 	[%rd1+4], %rs302;
	st.local.u8 	[%rd1+5], %rs302;
	mov.b16 	%rs303, 0;
	st.local.u8 	[%rd1+6], %rs303;
	mov.b16 	%rs304, 75;
	st.local.u8 	[%rd2], %rs304;
	mov.b16 	%rs305, 82;
	st.local.u8 	[%rd2+1], %rs305;
	mov.b16 	%rs306, 50;
	st.local.u8 	[%rd2+2], %rs306;
	st.local.u8 	[%rd2+3], %rs306;
	st.local.u8 	[%rd2+4], %rs302;
	st.local.u8 	[%rd2+5], %rs302;
	st.local.u8 	[%rd2+6], %rs303;
	st.local.u8 	[%rd3], %rs305;
	mov.b16 	%rs307, 65;
	st.local.u8 	[%rd3+1], %rs307;
	mov.b16 	%rs308, 52;
	st.local.u8 	[%rd3+2], %rs308;
	mov.b16 	%rs309, 53;
	st.local.u8 	[%rd3+3], %rs309;
	st.local.u8 	[%rd3+4], %rs308;
	st.local.u8 	[%rd3+5], %rs302;
	st.local.u8 	[%rd3+6], %rs303;
	mov.b16 	%rs310, 80;
	st.local.u8 	[%rd4], %rs310;
	mov.b16 	%rs311, 85;
	st.local.u8 	[%rd4+1], %rs311;
	st.local.u8 	[%rd4+2], %rs298;
	st.local.u8 	[%rd4+3], %rs302;
	mov.b16 	%rs312, 56;
	st.local.u8 	[%rd4+4], %rs312;
	st.local.u8 	[%rd4+5], %rs302;
	st.local.u8 	[%rd4+6], %rs303;
	@%p91 bra 	$L__BB0_150;
	mov.b16 	%rs439, 66;
	mov.u64 	%rd439, %rd7;
	mov.u64 	%rd440, %rd1;
$L__BB0_148:
	and.b16  	%rs314, %rs439, 255;
	setp.eq.s16 	%p92, %rs314, 0;
	@%p92 bra 	$L__BB0_168;
	add.s64 	%rd109, %rd439, 1;
	add.s64 	%rd110, %rd440, 1;
	ld.local.u8 	%rs439, [%rd439+1];
	ld.local.u8 	%rs315, [%rd440+1];
	setp.eq.s16 	%p93, %rs439, %rs315;
	mov.u64 	%rd439, %rd109;
	mov.u64 	%rd440, %rd110;
	@%p93 bra 	$L__BB0_148;
$L__BB0_150:
	setp.eq.s16 	%p94, %rs4, 82;
	@%p94 bra 	$L__BB0_158;
	setp.eq.s16 	%p95, %rs4, 80;
	@%p95 bra 	$L__BB0_162;
	setp.ne.s16 	%p96, %rs4, 75;
	@%p96 bra 	$L__BB0_170;
	mov.b16 	%rs440, 75;
	mov.u64 	%rd441, %rd7;
	mov.u64 	%rd442, %rd2;
$L__BB0_154:
	and.b16  	%rs318, %rs440, 255;
	setp.eq.s16 	%p97, %rs318, 0;
	@%p97 bra 	$L__BB0_167;
	add.s64 	%rd113, %rd441, 1;
	add.s64 	%rd114, %rd442, 1;
	ld.local.u8 	%rs440, [%rd441+1];
	ld.local.u8 	%rs319, [%rd442+1];
	setp.eq.s16 	%p98, %rs440, %rs319;
	mov.u64 	%rd441, %rd113;
	mov.u64 	%rd442, %rd114;
	@%p98 bra 	$L__BB0_154;
	mov.b16 	%rs320, 75;
	mov.pred 	%p99, 0;
	@%p99 bra 	$L__BB0_162;
	setp.ne.s16 	%p100, %rs320, 82;
	@%p100 bra 	$L__BB0_170;
$L__BB0_158:
	mov.b16 	%rs441, 82;
	mov.u64 	%rd443, %rd7;
	mov.u64 	%rd444, %rd3;
$L__BB0_159:
	and.b16  	%rs322, %rs441, 255;
	setp.eq.s16 	%p101, %rs322, 0;
	@%p101 bra 	$L__BB0_166;
	add.s64 	%rd117, %rd443, 1;
	add.s64 	%rd118, %rd444, 1;
	ld.local.u8 	%rs441, [%rd443+1];
	ld.local.u8 	%rs323, [%rd444+1];
	setp.eq.s16 	%p102, %rs441, %rs323;
	mov.u64 	%rd443, %rd117;
	mov.u64 	%rd444, %rd118;
	@%p102 bra 	$L__BB0_159;
	setp.ne.s16 	%p103, %rs4, 80;
	@%p103 bra 	$L__BB0_170;
$L__BB0_162:
	mov.b16 	%rs442, 80;
	mov.u64 	%rd445, %rd4;
	mov.u64 	%rd446, %rd7;
$L__BB0_163:
	and.b16  	%rs325, %rs442, 255;
	setp.eq.s16 	%p104, %rs325, 0;
	@%p104 bra 	$L__BB0_165;
	add.s64 	%rd121, %rd446, 1;
	add.s64 	%rd122, %rd445, 1;
	ld.local.u8 	%rs442, [%rd446+1];
	ld.local.u8 	%rs326, [%rd445+1];
	setp.eq.s16 	%p105, %rs442, %rs326;
	mov.u64 	%rd445, %rd122;
	mov.u64 	%rd446, %rd121;
	@%p105 bra 	$L__BB0_163;
	bra.uni 	$L__BB0_170;
$L__BB0_165:
	add.u64 	%rd311, %SP, 21;
	st.local.u64 	[%rd5], %rd311;
	mov.u64 	%rd312, $str;
	cvta.global.u64 	%rd313, %rd312;
	add.u64 	%rd314, %SP, 32;
	{ // callseq 30, 0
	.param .b64 param0;
	st.param.b64 	[param0], %rd313;
	.param .b64 param1;
	st.param.b64 	[param1], %rd314;
	.param .b32 retval0;
	call.uni (retval0), 
	vprintf, 
	(
	param0, 
	param1
	);
	ld.param.b32 	%r72, [retval0];
	} // callseq 30
	bra.uni 	$L__BB0_169;
$L__BB0_166:
	add.u64 	%rd315, %SP, 14;
	st.local.u64 	[%rd5], %rd315;
	mov.u64 	%rd316, $str;
	cvta.global.u64 	%rd317, %rd316;
	add.u64 	%rd318, %SP, 32;
	{ // callseq 31, 0
	.param .b64 param0;
	st.param.b64 	[param0], %rd317;
	.param .b64 param1;
	st.param.b64 	[param1], %rd318;
	.param .b32 retval0;
	call.uni (retval0), 
	vprintf, 
	(
	param0, 
	param1
	);
	ld.param.b32 	%r74, [retval0];
	} // callseq 31
	bra.uni 	$L__BB0_169;
$L__BB0_167:
	add.u64 	%rd319, %SP, 7;
	st.local.u64 	[%rd5], %rd319;
	mov.u64 	%rd320, $str;
	cvta.global.u64 	%rd321, %rd320;
	add.u64 	%rd322, %SP, 32;
	{ // callseq 32, 0
	.param .b64 param0;
	st.param.b64 	[param0], %rd321;
	.param .b64 param1;
	st.param.b64 	[param1], %rd322;
	.param .b32 retval0;
	call.uni (retval0), 
	vprintf, 
	(
	param0, 
	param1
	);
	ld.param.b32 	%r76, [retval0];
	} // callseq 32
	bra.uni 	$L__BB0_169;
$L__BB0_168:
	add.u64 	%rd323, %SP, 0;
	st.local.u64 	[%rd5], %rd323;
	mov.u64 	%rd324, $str;
	cvta.global.u64 	%rd325, %rd324;
	add.u64 	%rd326, %SP, 32;
	{ // callseq 33, 0
	.param .b64 param0;
	st.param.b64 	[param0], %rd325;
	.param .b64 param1;
	st.param.b64 	[param1], %rd326;
	.param .b32 retval0;
	call.uni (retval0), 
	vprintf, 
	(
	param0, 
	param1
	);
	ld.param.b32 	%r78, [retval0];
	} // callseq 33
$L__BB0_169:
	add.u64 	%rd327, %SP, 76;
	st.local.u64 	[%rd8], %rd327;
	mov.u64 	%rd328, $str$1;
	cvta.global.u64 	%rd329, %rd328;
	add.u64 	%rd330, %SP, 88;
	{ // callseq 34, 0
	.param .b64 param0;
	st.param.b64 	[param0], %rd329;
	.param .b64 param1;
	st.param.b64 	[param1], %rd330;
	.param .b32 retval0;
	call.uni (retval0), 
	vprintf, 
	(
	param0, 
	param1
	);
	ld.param.b32 	%r80, [retval0];
	} // callseq 34
$L__BB0_170:
	setp.ne.s16 	%p106, %rs4, 66;
	st.local.u8 	[%rd7], %rs4;
	st.local.u8 	[%rd7+1], %rs5;
	st.local.u8 	[%rd7+2], %rs6;
	st.local.u8 	[%rd7+3], %rs7;
	st.local.u8 	[%rd7+4], %rs8;
	mov.b16 	%rs327, 55;
	st.local.u8 	[%rd7+5], %rs327;
	mov.b16 	%rs328, 66;
	st.local.u8 	[%rd1], %rs328;
	mov.b16 	%rs329, 73;
	st.local.u8 	[%rd1+1], %rs329;
	mov.b16 	%rs330, 49;
	st.local.u8 	[%rd1+2], %rs330;
	st.local.u8 	[%rd1+3], %rs330;
	mov.b16 	%rs331, 48;
	st.local.u8 	[%rd1+4], %rs331;
	st.local.u8 	[%rd1+5], %rs331;
	mov.b16 	%rs332, 0;
	st.local.u8 	[%rd1+6], %rs332;
	mov.b16 	%rs333, 75;
	st.local.u8 	[%rd2], %rs333;
	mov.b16 	%rs334, 82;
	st.local.u8 	[%rd2+1], %rs334;
	mov.b16 	%rs335, 50;
	st.local.u8 	[%rd2+2], %rs335;
	st.local.u8 	[%rd2+3], %rs335;
	st.local.u8 	[%rd2+4], %rs331;
	st.local.u8 	[%rd2+5], %rs331;
	st.local.u8 	[%rd2+6], %rs332;
	st.local.u8 	[%rd3], %rs334;
	mov.b16 	%rs336, 65;
	st.local.u8 	[%rd3+1], %rs336;
	mov.b16 	%rs337, 52;
	st.local.u8 	[%rd3+2], %rs337;
	mov.b16 	%rs338, 53;
	st.local.u8 	[%rd3+3], %rs338;
	st.local.u8 	[%rd3+4], %rs337;
	st.local.u8 	[%rd3+5], %rs331;
	st.local.u8 	[%rd3+6], %rs332;
	mov.b16 	%rs339, 80;
	st.local.u8 	[%rd4], %rs339;
	mov.b16 	%rs340, 85;
	st.local.u8 	[%rd4+1], %rs340;
	mov.b16 	%rs341, 54;
	st.local.u8 	[%rd4+2], %rs341;
	st.local.u8 	[%rd4+3], %rs331;
	mov.b16 	%rs342, 56;
	st.local.u8 	[%rd4+4], %rs342;
	st.local.u8 	[%rd4+5], %rs331;
	st.local.u8 	[%rd4+6], %rs332;
	@%p106 bra 	$L__BB0_174;
	mov.b16 	%rs443, 66;
	mov.u64 	%rd447, %rd7;
	mov.u64 	%rd448, %rd1;
$L__BB0_172:
	and.b16  	%rs344, %rs443, 255;
	setp.eq.s16 	%p107, %rs344, 0;
	@%p107 bra 	$L__BB0_192;
	add.s64 	%rd125, %rd447, 1;
	add.s64 	%rd126, %rd448, 1;
	ld.local.u8 	%rs443, [%rd447+1];
	ld.local.u8 	%rs345, [%rd448+1];
	setp.eq.s16 	%p108, %rs443, %rs345;
	mov.u64 	%rd447, %rd125;
	mov.u64 	%rd448, %rd126;
	@%p108 bra 	$L__BB0_172;
$L__BB0_174:
	setp.eq.s16 	%p109, %rs4, 82;
	@%p109 bra 	$L__BB0_182;
	setp.eq.s16 	%p110, %rs4, 80;
	@%p110 bra 	$L__BB0_186;
	setp.ne.s16 	%p111, %rs4, 75;
	@%p111 bra 	$L__BB0_194;
	mov.b16 	%rs444, 75;
	mov.u64 	%rd449, %rd7;
	mov.u64 	%rd450, %rd2;
$L__BB0_178:
	and.b16  	%rs347, %rs444, 255;
	setp.eq.s16 	%p112, %rs347, 0;
	@%p112 bra 	$L__BB0_191;
	add.s64 	%rd129, %rd449, 1;
	add.s64 	%rd130, %rd450, 1;
	ld.local.u8 	%rs444, [%rd449+1];
	ld.local.u8 	%rs348, [%rd450+1];
	setp.eq.s16 	%p113, %rs444, %rs348;
	mov.u64 	%rd449, %rd129;
	mov.u64 	%rd450, %rd130;
	@%p113 bra 	$L__BB0_178;
	mov.b16 	%rs349, 75;
	mov.pred 	%p114, 0;
	@%p114 bra 	$L__BB0_186;
	setp.ne.s16 	%p115, %rs349, 82;
	@%p115 bra 	$L__BB0_194;
$L__BB0_182:
	mov.b16 	%rs445, 82;
	mov.u64 	%rd451, %rd7;
	mov.u64 	%rd452, %rd3;
$L__BB0_183:
	and.b16  	%rs351, %rs445, 255;
	setp.eq.s16 	%p116, %rs351, 0;
	@%p116 bra 	$L__BB0_190;
	add.s64 	%rd133, %rd451, 1;
	add.s64 	%rd134, %rd452, 1;
	ld.local.u8 	%rs445, [%rd451+1];
	ld.local.u8 	%rs352, [%rd452+1];
	setp.eq.s16 	%p117, %rs445, %rs352;
	mov.u64 	%rd451, %rd133;
	mov.u64 	%rd452, %rd134;
	@%p117 bra 	$L__BB0_183;
	setp.ne.s16 	%p118, %rs4, 80;
	@%p118 bra 	$L__BB0_194;
$L__BB0_186:
	mov.b16 	%rs446, 80;
	mov.u64 	%rd453, %rd4;
	mov.u64 	%rd454, %rd7;
$L__BB0_187:
	and.b16  	%rs354, %rs446, 255;
	setp.eq.s16 	%p119, %rs354, 0;
	@%p119 bra 	$L__BB0_189;
	add.s64 	%rd137, %rd454, 1;
	add.s64 	%rd138, %rd453, 1;
	ld.local.u8 	%rs446, [%rd454+1];
	ld.local.u8 	%rs355, [%rd453+1];
	setp.eq.s16 	%p120, %rs446, %rs355;
	mov.u64 	%rd453, %rd138;
	mov.u64 	%rd454, %rd137;
	@%p120 bra 	$L__BB0_187;
	bra.uni 	$L__BB0_194;
$L__BB0_189:
	add.u64 	%rd331, %SP, 21;
	st.local.u64 	[%rd5], %rd331;
	mov.u64 	%rd332, $str;
	cvta.global.u64 	%rd333, %rd332;
	add.u64 	%rd334, %SP, 32;
	{ // callseq 35, 0
	.param .b64 param0;
	st.param.b64 	[param0], %rd333;
	.param .b64 param1;
	st.param.b64 	[param1], %rd334;
	.param .b32 retval0;
	call.uni (retval0), 
	vprintf, 
	(
	param0, 
	param1
	);
	ld.param.b32 	%r82, [retval0];
	} // callseq 35
	bra.uni 	$L__BB0_193;
$L__BB0_190:
	add.u64 	%rd335, %SP, 14;
	st.local.u64 	[%rd5], %rd335;
	mov.u64 	%rd336, $str;
	cvta.global.u64 	%rd337, %rd336;
	add.u64 	%rd338, %SP, 32;
	{ // callseq 36, 0
	.param .b64 param0;
	st.param.b64 	[param0], %rd337;
	.param .b64 param1;
	st.param.b64 	[param1], %rd338;
	.param .b32 retval0;
	call.uni (retval0), 
	vprintf, 
	(
	param0, 
	param1
	);
	ld.param.b32 	%r84, [retval0];
	} // callseq 36
	bra.uni 	$L__BB0_193;
$L__BB0_191:
	add.u64 	%rd339, %SP, 7;
	st.local.u64 	[%rd5], %rd339;
	mov.u64 	%rd340, $str;
	cvta.global.u64 	%rd341, %rd340;
	add.u64 	%rd342, %SP, 32;
	{ // callseq 37, 0
	.param .b64 param0;
	st.param.b64 	[param0], %rd341;
	.param .b64 param1;
	st.param.b64 	[param1], %rd342;
	.param .b32 retval0;
	call.uni (retval0), 
	vprintf, 
	(
	param0, 
	param1
	);
	ld.param.b32 	%r86, [retval0];
	} // callseq 37
	bra.uni 	$L__BB0_193;
$L__BB0_192:
	add.u64 	%rd343, %SP, 0;
	st.local.u64 	[%rd5], %rd343;
	mov.u64 	%rd344, $str;
	cvta.global.u64 	%rd345, %rd344;
	add.u64 	%rd346, %SP, 32;
	{ // callseq 38, 0
	.param .b64 param0;
	st.param.b64 	[param0], %rd345;
	.param .b64 param1;
	st.param.b64 	[param1], %rd346;
	.param .b32 retval0;
	call.uni (retval0), 
	vprintf, 
	(
	param0, 
	param1
	);
	ld.param.b32 	%r88, [retval0];
	} // callseq 38
$L__BB0_193:
	add.u64 	%rd347, %SP, 76;
	st.local.u64 	[%rd8], %rd347;
	mov.u64 	%rd348, $str$1;
	cvta.global.u64 	%rd349, %rd348;
	add.u64 	%rd350, %SP, 88;
	{ // callseq 39, 0
	.param .b64 param0;
	st.param.b64 	[param0], %rd349;
	.param .b64 param1;
	st.param.b64 	[param1], %rd350;
	.param .b32 retval0;
	call.uni (retval0), 
	vprintf, 
	(
	param0, 
	param1
	);
	ld.param.b32 	%r90, [retval0];
	} // callseq 39
$L__BB0_194:
	setp.ne.s16 	%p121, %rs4, 66;
	st.local.u8 	[%rd7], %rs4;
	st.local.u8 	[%rd7+1], %rs5;
	st.local.u8 	[%rd7+2], %rs6;
	st.local.u8 	[%rd7+3], %rs7;
	st.local.u8 	[%rd7+4], %rs8;
	mov.b16 	%rs356, 56;
	st.local.u8 	[%rd7+5], %rs356;
	mov.b16 	%rs357, 66;
	st.local.u8 	[%rd1], %rs357;
	mov.b16 	%rs358, 73;
	st.local.u8 	[%rd1+1], %rs358;
	mov.b16 	%rs359, 49;
	st.local.u8 	[%rd1+2], %rs359;
	st.local.u8 	[%rd1+3], %rs359;
	mov.b16 	%rs360, 48;
	st.local.u8 	[%rd1+4], %rs360;
	st.local.u8 	[%rd1+5], %rs360;
	mov.b16 	%rs361, 0;
	st.local.u8 	[%rd1+6], %rs361;
	mov.b16 	%rs362, 75;
	st.local.u8 	[%rd2], %rs362;
	mov.b16 	%rs363, 82;
	st.local.u8 	[%rd2+1], %rs363;
	mov.b16 	%rs364, 50;
	st.local.u8 	[%rd2+2], %rs364;
	st.local.u8 	[%rd2+3], %rs364;
	st.local.u8 	[%rd2+4], %rs360;
	st.local.u8 	[%rd2+5], %rs360;
	st.local.u8 	[%rd2+6], %rs361;
	st.local.u8 	[%rd3], %rs363;
	mov.b16 	%rs365, 65;
	st.local.u8 	[%rd3+1], %rs365;
	mov.b16 	%rs366, 52;
	st.local.u8 	[%rd3+2], %rs366;
	mov.b16 	%rs367, 53;
	st.local.u8 	[%rd3+3], %rs367;
	st.local.u8 	[%rd3+4], %rs366;
	st.local.u8 	[%rd3+5], %rs360;
	st.local.u8 	[%rd3+6], %rs361;
	mov.b16 	%rs368, 80;
	st.local.u8 	[%rd4], %rs368;
	mov.b16 	%rs369, 85;
	st.local.u8 	[%rd4+1], %rs369;
	mov.b16 	%rs370, 54;
	st.local.u8 	[%rd4+2], %rs370;
	st.local.u8 	[%rd4+3], %rs360;
	st.local.u8 	[%rd4+4], %rs356;
	st.local.u8 	[%rd4+5], %rs360;
	st.local.u8 	[%rd4+6], %rs361;
	@%p121 bra 	$L__BB0_198;
	mov.b16 	%rs447, 66;
	mov.u64 	%rd455, %rd7;
	mov.u64 	%rd456, %rd1;
$L__BB0_196:
	and.b16  	%rs372, %rs447, 255;
	setp.eq.s16 	%p122, %rs372, 0;
	@%p122 bra 	$L__BB0_216;
	add.s64 	%rd141, %rd455, 1;
	add.s64 	%rd142, %rd456, 1;
	ld.local.u8 	%rs447, [%rd455+1];
	ld.local.u8 	%rs373, [%rd456+1];
	setp.eq.s16 	%p123, %rs447, %rs373;
	mov.u64 	%rd455, %rd141;
	mov.u64 	%rd456, %rd142;
	@%p123 bra 	$L__BB0_196;
$L__BB0_198:
	setp.eq.s16 	%p124, %rs4, 82;
	@%p124 bra 	$L__BB0_206;
	setp.eq.s16 	%p125, %rs4, 80;
	@%p125 bra 	$L__BB0_210;
	setp.ne.s16 	%p126, %rs4, 75;
	@%p126 bra 	$L__BB0_218;
	mov.b16 	%rs448, 75;
	mov.u64 	%rd457, %rd7;
	mov.u64 	%rd458, %rd2;
$L__BB0_202:
	and.b16  	%rs376, %rs448, 255;
	setp.eq.s16 	%p127, %rs376, 0;
	@%p127 bra 	$L__BB0_215;
	add.s64 	%rd145, %rd457, 1;
	add.s64 	%rd146, %rd458, 1;
	ld.local.u8 	%rs448, [%rd457+1];
	ld.local.u8 	%rs377, [%rd458+1];
	setp.eq.s16 	%p128, %rs448, %rs377;
	mov.u64 	%rd457, %rd145;
	mov.u64 	%rd458, %rd146;
	@%p128 bra 	$L__BB0_202;
	mov.b16 	%rs378, 75;
	mov.pred 	%p129, 0;
	@%p129 bra 	$L__BB0_210;
	setp.ne.s16 	%p130, %rs378, 82;
	@%p130 bra 	$L__BB0_218;
$L__BB0_206:
	mov.b16 	%rs449, 82;
	mov.u64 	%rd459, %rd7;
	mov.u64 	%rd460, %rd3;
$L__BB0_207:
	and.b16  	%rs380, %rs449, 255;
	setp.eq.s16 	%p131, %rs380, 0;
	@%p131 bra 	$L__BB0_214;
	add.s64 	%rd149, %rd459, 1;
	add.s64 	%rd150, %rd460, 1;
	ld.local.u8 	%rs449, [%rd459+1];
	ld.local.u8 	%rs381, [%rd460+1];
	setp.eq.s16 	%p132, %rs449, %rs381;
	mov.u64 	%rd459, %rd149;
	mov.u64 	%rd460, %rd150;
	@%p132 bra 	$L__BB0_207;
	setp.ne.s16 	%p133, %rs4, 80;
	@%p133 bra 	$L__BB0_218;
$L__BB0_210:
	mov.b16 	%rs450, 80;
	mov.u64 	%rd461, %rd4;
	mov.u64 	%rd462, %rd7;
$L__BB0_211:
	and.b16  	%rs383, %rs450, 255;
	setp.eq.s16 	%p134, %rs383, 0;
	@%p134 bra 	$L__BB0_213;
	add.s64 	%rd153, %rd462, 1;
	add.s64 	%rd154, %rd461, 1;
	ld.local.u8 	%rs450, [%rd462+1];
	ld.local.u8 	%rs384, [%rd461+1];
	setp.eq.s16 	%p135, %rs450, %rs384;
	mov.u64 	%rd461, %rd154;
	mov.u64 	%rd462, %rd153;
	@%p135 bra 	$L__BB0_211;
	bra.uni 	$L__BB0_218;
$L__BB0_213:
	add.u64 	%rd351, %SP, 21;
	st.local.u64 	[%rd5], %rd351;
	mov.u64 	%rd352, $str;
	cvta.global.u64 	%rd353, %rd352;
	add.u64 	%rd354, %SP, 32;
	{ // callseq 40, 0
	.param .b64 param0;
	st.param.b64 	[param0], %rd353;
	.param .b64 param1;
	st.param.b64 	[param1], %rd354;
	.param .b32 retval0;
	call.uni (retval0), 
	vprintf, 
	(
	param0, 
	param1
	);
	ld.param.b32 	%r92, [retval0];
	} // callseq 40
	bra.uni 	$L__BB0_217;
$L__BB0_214:
	add.u64 	%rd355, %SP, 14;
	st.local.u64 	[%rd5], %rd355;
	mov.u64 	%rd356, $str;
	cvta.global.u64 	%rd357, %rd356;
	add.u64 	%rd358, %SP, 32;
	{ // callseq 41, 0
	.param .b64 param0;
	st.param.b64 	[param0], %rd357;
	.param .b64 param1;
	st.param.b64 	[param1], %rd358;
	.param .b32 retval0;
	call.uni (retval0), 
	vprintf, 
	(
	param0, 
	param1
	);
	ld.param.b32 	%r94, [retval0];
	} // callseq 41
	bra.uni 	$L__BB0_217;
$L__BB0_215:
	add.u64 	%rd359, %SP, 7;
	st.local.u64 	[%rd5], %rd359;
	mov.u64 	%rd360, $str;
	cvta.global.u64 	%rd361, %rd360;
	add.u64 	%rd362, %SP, 32;
	{ // callseq 42, 0
	.param .b64 param0;
	st.param.b64 	[param0], %rd361;
	.param .b64 param1;
	st.param.b64 	[param1], %rd362;
	.param .b32 retval0;
	call.uni (retval0), 
	vprintf, 
	(
	param0, 
	param1
	);
	ld.param.b32 	%r96, [retval0];
	} // callseq 42
	bra.uni 	$L__BB0_217;
$L__BB0_216:
	add.u64 	%rd363, %SP, 0;
	st.local.u64 	[%rd5], %rd363;
	mov.u64 	%rd364, $str;
	cvta.global.u64 	%rd365, %rd364;
	add.u64 	%rd366, %SP, 32;
	{ // callseq 43, 0
	.param .b64 param0;
	st.param.b64 	[param0], %rd365;
	.param .b64 param1;
	st.param.b64 	[param1], %rd366;
	.param .b32 retval0;
	call.uni (retval0), 
	vprintf, 
	(
	param0, 
	param1
	);
	ld.param.b32 	%r98, [retval0];
	} // callseq 43
$L__BB0_217:
	add.u64 	%rd367, %SP, 76;
	st.local.u64 	[%rd8], %rd367;
	mov.u64 	%rd368, $str$1;
	cvta.global.u64 	%rd369, %rd368;
	add.u64 	%rd370, %SP, 88;
	{ // callseq 44, 0
	.param .b64 param0;
	st.param.b64 	[param0], %rd369;
	.param .b64 param1;
	st.param.b64 	[param1], %rd370;
	.param .b32 retval0;
	call.uni (retval0), 
	vprintf, 
	(
	param0, 
	param1
	);
	ld.param.b32 	%r100, [retval0];
	} // callseq 44
$L__BB0_218:
	setp.ne.s16 	%p136, %rs4, 66;
	st.local.u8 	[%rd7], %rs4;
	st.local.u8 	[%rd7+1], %rs5;
	st.local.u8 	[%rd7+2], %rs6;
	st.local.u8 	[%rd7+3], %rs7;
	st.local.u8 	[%rd7+4], %rs8;
	mov.b16 	%rs385, 57;
	st.local.u8 	[%rd7+5], %rs385;
	mov.b16 	%rs386, 66;
	st.local.u8 	[%rd1], %rs386;
	mov.b16 	%rs387, 73;
	st.local.u8 	[%rd1+1], %rs387;
	mov.b16 	%rs388, 49;
	st.local.u8 	[%rd1+2], %rs388;
	st.local.u8 	[%rd1+3], %rs388;
	mov.b16 	%rs389, 48;
	st.local.u8 	[%rd1+4], %rs389;
	st.local.u8 	[%rd1+5], %rs389;
	mov.b16 	%rs390, 0;
	st.local.u8 	[%rd1+6], %rs390;
	mov.b16 	%rs391, 75;
	st.local.u8 	[%rd2], %rs391;
	mov.b16 	%rs392, 82;
	st.local.u8 	[%rd2+1], %rs392;
	mov.b16 	%rs393, 50;
	st.local.u8 	[%rd2+2], %rs393;
	st.local.u8 	[%rd2+3], %rs393;
	st.local.u8 	[%rd2+4], %rs389;
	st.local.u8 	[%rd2+5], %rs389;
	st.local.u8 	[%rd2+6], %rs390;
	st.local.u8 	[%rd3], %rs392;
	mov.b16 	%rs394, 65;
	st.local.u8 	[%rd3+1], %rs394;
	mov.b16 	%rs395, 52;
	st.local.u8 	[%rd3+2], %rs395;
	mov.b16 	%rs396, 53;
	st.local.u8 	[%rd3+3], %rs396;
	st.local.u8 	[%rd3+4], %rs395;
	st.local.u8 	[%rd3+5], %rs389;
	st.local.u8 	[%rd3+6], %rs390;
	mov.b16 	%rs397, 80;
	st.local.u8 	[%rd4], %rs397;
	mov.b16 	%rs398, 85;
	st.local.u8 	[%rd4+1], %rs398;
	mov.b16 	%rs399, 54;
	st.local.u8 	[%rd4+2], %rs399;
	st.local.u8 	[%rd4+3], %rs389;
	mov.b16 	%rs400, 56;
	st.local.u8 	[%rd4+4], %rs400;
	st.local.u8 	[%rd4+5], %rs389;
	st.local.u8 	[%rd4+6], %rs390;
	@%p136 bra 	$L__BB0_222;
	mov.b16 	%rs451, 66;
	mov.u64 	%rd463, %rd7;
	mov.u64 	%rd464, %rd1;
$L__BB0_220:
	and.b16  	%rs402, %rs451, 255;
	setp.eq.s16 	%p137, %rs402, 0;
	@%p137 bra 	$L__BB0_240;
	add.s64 	%rd157, %rd463, 1;
	add.s64 	%rd158, %rd464, 1;
	ld.local.u8 	%rs451, [%rd463+1];
	ld.local.u8 	%rs403, [%rd464+1];
	setp.eq.s16 	%p138, %rs451, %rs403;
	mov.u64 	%rd463, %rd157;
	mov.u64 	%rd464, %rd158;
	@%p138 bra 	$L__BB0_220;
$L__BB0_222:
	setp.eq.s16 	%p139, %rs4, 82;
	@%p139 bra 	$L__BB0_230;
	setp.eq.s16 	%p140, %rs4, 80;
	@%p140 bra 	$L__BB0_234;
	setp.ne.s16 	%p141, %rs4, 75;
	@%p141 bra 	$L__BB0_242;
	mov.b16 	%rs452, 75;
	mov.u64 	%rd465, %rd7;
	mov.u64 	%rd466, %rd2;
$L__BB0_226:
	and.b16  	%rs406, %rs452, 255;
	setp.eq.s16 	%p142, %rs406, 0;
	@%p142 bra 	$L__BB0_239;
	add.s64 	%rd161, %rd465, 1;
	add.s64 	%rd162, %rd466, 1;
	ld.local.u8 	%rs452, [%rd465+1];
	ld.local.u8 	%rs407, [%rd466+1];
	setp.eq.s16 	%p143, %rs452, %rs407;
	mov.u64 	%rd465, %rd161;
	mov.u64 	%rd466, %rd162;
	@%p143 bra 	$L__BB0_226;
	mov.b16 	%rs408, 75;
	mov.pred 	%p144, 0;
	@%p144 bra 	$L__BB0_234;
	setp.ne.s16 	%p145, %rs408, 82;
	@%p145 bra 	$L__BB0_242;
$L__BB0_230:
	mov.b16 	%rs453, 82;
	mov.u64 	%rd467, %rd7;
	mov.u64 	%rd468, %rd3;
$L__BB0_231:
	and.b16  	%rs410, %rs453, 255;
	setp.eq.s16 	%p146, %rs410, 0;
	@%p146 bra 	$L__BB0_238;
	add.s64 	%rd165, %rd467, 1;
	add.s64 	%rd166, %rd468, 1;
	ld.local.u8 	%rs453, [%rd467+1];
	ld.local.u8 	%rs411, [%rd468+1];
	setp.eq.s16 	%p147, %rs453, %rs411;
	mov.u64 	%rd467, %rd165;
	mov.u64 	%rd468, %rd166;
	@%p147 bra 	$L__BB0_231;
	setp.ne.s16 	%p148, %rs4, 80;
	@%p148 bra 	$L__BB0_242;
$L__BB0_234:
	mov.b16 	%rs454, 80;
	mov.u64 	%rd469, %rd4;
	mov.u64 	%rd470, %rd7;
$L__BB0_235:
	and.b16  	%rs413, %rs454, 255;
	setp.eq.s16 	%p149, %rs413, 0;
	@%p149 bra 	$L__BB0_237;
	add.s64 	%rd169, %rd470, 1;
	add.s64 	%rd170, %rd469, 1;
	ld.local.u8 	%rs454, [%rd470+1];
	ld.local.u8 	%rs414, [%rd469+1];
	setp.eq.s16 	%p150, %rs454, %rs414;
	mov.u64 	%rd469, %rd170;
	mov.u64 	%rd470, %rd169;
	@%p150 bra 	$L__BB0_235;
	bra.uni 	$L__BB0_242;
$L__BB0_237:
	add.u64 	%rd371, %SP, 21;
	st.local.u64 	[%rd5], %rd371;
	mov.u64 	%rd372, $str;
	cvta.global.u64 	%rd373, %rd372;
	add.u64 	%rd374, %SP, 32;
	{ // callseq 45, 0
	.param .b64 param0;
	st.param.b64 	[param0], %rd373;
	.param .b64 param1;
	st.param.b64 	[param1], %rd374;
	.param .b32 retval0;
	call.uni (retval0), 
	vprintf, 
	(
	param0, 
	param1
	);
	ld.param.b32 	%r102, [retval0];
	} // callseq 45
	bra.uni 	$L__BB0_241;
$L__BB0_238:
	add.u64 	%rd375, %SP, 14;
	st.local.u64 	[%rd5], %rd375;
	mov.u64 	%rd376, $str;
	cvta.global.u64 	%rd377, %rd376;
	add.u64 	%rd378, %SP, 32;
	{ // callseq 46, 0
	.param .b64 param0;
	st.param.b64 	[param0], %rd377;
	.param .b64 param1;
	st.param.b64 	[param1], %rd378;
	.param .b32 retval0;
	call.uni (retval0), 
	vprintf, 
	(
	param0, 
	param1
	);
	ld.param.b32 	%r104, [retval0];
	} // callseq 46
	bra.uni 	$L__BB0_241;
$L__BB0_239:
	add.u64 	%rd379, %SP, 7;
	st.local.u64 	[%rd5], %rd379;
	mov.u64 	%rd380, $str;
	cvta.global.u64 	%rd381, %rd380;
	add.u64 	%rd382, %SP, 32;
	{ // callseq 47, 0
	.param .b64 param0;
	st.param.b64 	[param0], %rd381;
	.param .b64 param1;
	st.param.b64 	[param1], %rd382;
	.param .b32 retval0;
	call.uni (retval0), 
	vprintf, 
	(
	param0, 
	param1
	);
	ld.param.b32 	%r106, [retval0];
	} // callseq 47
	bra.uni 	$L__BB0_241;
$L__BB0_240:
	add.u64 	%rd383, %SP, 0;
	st.local.u64 	[%rd5], %rd383;
	mov.u64 	%rd384, $str;
	cvta.global.u64 	%rd385, %rd384;
	add.u64 	%rd386, %SP, 32;
	{ // callseq 48, 0
	.param .b64 param0;
	st.param.b64 	[param0], %rd385;
	.param .b64 param1;
	st.param.b64 	[param1], %rd386;
	.param .b32 retval0;
	call.uni (retval0), 
	vprintf, 
	(
	param0, 
	param1
	);
	ld.param.b32 	%r108, [retval0];
	} // callseq 48
$L__BB0_241:
	add.u64 	%rd387, %SP, 76;
	st.local.u64 	[%rd8], %rd387;
	mov.u64 	%rd388, $str$1;
	cvta.global.u64 	%rd389, %rd388;
	add.u64 	%rd390, %SP, 88;
	{ // callseq 49, 0
	.param .b64 param0;
	st.param.b64 	[param0], %rd389;
	.param .b64 param1;
	st.param.b64 	[param1], %rd390;
	.param .b32 retval0;
	call.uni (retval0), 
	vprintf, 
	(
	param0, 
	param1
	);
	ld.param.b32 	%r110, [retval0];
	} // callseq 49
$L__BB0_242:
	add.s32 	%r114, %r114, 1;
	setp.ne.s32 	%p151, %r114, 10;
	@%p151 bra 	$L__BB0_3;
	add.s32 	%r113, %r113, 1;
	setp.ne.s32 	%p152, %r113, 10;
	@%p152 bra 	$L__BB0_2;
	add.s32 	%r112, %r112, 1;
	setp.ne.s32 	%p153, %r112, 10;
	@%p153 bra 	$L__BB0_1;
	ret;
$L__BB0_246:
	add.u64 	%rd195, %SP, 14;
	st.local.u64 	[%rd5], %rd195;
	mov.u64 	%rd196, $str;
	cvta.global.u64 	%rd197, %rd196;
	add.u64 	%rd198, %SP, 32;
	{ // callseq 1, 0
	.param .b64 param0;
	st.param.b64 	[param0], %rd197;
	.param .b64 param1;
	st.param.b64 	[param1], %rd198;
	.param .b32 retval0;
	call.uni (retval0), 
	vprintf, 
	(
	param0, 
	param1
	);
	ld.param.b32 	%r14, [retval0];
	} // callseq 1
	bra.uni 	$L__BB0_24;

}


// ===== COMPILED SASS (sm_100) =====

	.target	sm_100

	.elftype	@"ET_EXEC"


//--------------------- .note.nv.tkinfo           --------------------------
	.section	.note.nv.tkinfo,"",@"SHT_NOTE"
	.sectionflags	@"SHF_NOTE_NV_TKINFO"
	.tkinfo
        /*0018*/ 	.word	0x00000002
        /*0030*/ 	.string	""
        /*0030*/ 	.string	"ptxas"
        /*0030*/ 	.string	"Cuda compilation tools, release 13.0, V13.0.88"
        /*0030*/ 	.string	"Build cuda_13.0.r13.0/compiler.36424714_0"
        /*0030*/ 	.string	"-arch sm_100 -m 64 "



//--------------------- .note.nv.cuinfo           --------------------------
	.section	.note.nv.cuinfo,"",@"SHT_NOTE"
	.sectionflags	@"SHF_NOTE_NV_CUINFO"
        /*0018*/ 	.short	0x0002
        /*001a*/ 	.short	0x0064
        /*001c*/ 	.short	0x0082
	.zero		2


//--------------------- .nv.info                  --------------------------
	.section	.nv.info,"",@"SHT_CUDA_INFO"
	.align	4


	//----- nvinfo : EIATTR_REGCOUNT
	.align		4
        /*0000*/ 	.byte	0x04, 0x2f
        /*0002*/ 	.short	(.L_3 - .L_2)
	.align		4
.L_2:
        /*0004*/ 	.word	index@(_Z6kernelv)
        /*0008*/ 	.word	0x0000001f


	//----- nvinfo : EIATTR_FRAME_SIZE
	.align		4
.L_3:
        /*000c*/ 	.byte	0x04, 0x11
        /*000e*/ 	.short	(.L_5 - .L_4)
	.align		4
.L_4:
        /*0010*/ 	.word	index@(_Z6kernelv)
        /*0014*/ 	.word	0x00000060


	//----- nvinfo : EIATTR_MIN_STACK_SIZE
	.align		4
.L_5:
        /*0018*/ 	.byte	0x04, 0x12
        /*001a*/ 	.short	(.L_7 - .L_6)
	.align		4
.L_6:
        /*001c*/ 	.word	index@(_Z6kernelv)
        /*0020*/ 	.word	0x00000060
.L_7:


//--------------------- .nv.compat                --------------------------
	.section	.nv.compat,"",@"SHT_CUDA_COMPAT_INFO"
	.align	4
        /*0000*/ 	.byte	0x02, 0x09, 0x00, 0x00, 0x02, 0x02, 0x01, 0x00, 0x02, 0x05, 0x05, 0x00, 0x03, 0x07, 0x01, 0x01
        /*0010*/ 	.byte	0x02, 0x03, 0x00, 0x00, 0x02, 0x06, 0x01, 0x00, 0x04, 0x0b, 0x08, 0x00, 0x09, 0x00, 0x00, 0x00
        /*0020*/ 	.byte	0x00, 0x00, 0x00, 0x00


//--------------------- .nv.info._Z6kernelv       --------------------------
	.section	.nv.info._Z6kernelv,"",@"SHT_CUDA_INFO"
	.sectionflags	@""
	.align	4


	//----- nvinfo : EIATTR_CUDA_API_VERSION
	.align		4
        /*0000*/ 	.byte	0x04, 0x37
        /*0002*/ 	.short	(.L_9 - .L_8)
.L_8:
        /*0004*/ 	.word	0x00000082


	//----- nvinfo : EIATTR_SPARSE_MMA_MASK
	.align		4
.L_9:
        /*0008*/ 	.byte	0x03, 0x50
        /*000a*/ 	.short	0x0000


	//----- nvinfo : EIATTR_MAXREG_COUNT
	.align		4
        /*000c*/ 	.byte	0x03, 0x1b
        /*000e*/ 	.short	0x00ff


	//----- nvinfo : EIATTR_EXTERNS
	.align		4
        /*0010*/ 	.byte	0x04, 0x0f
        /*0012*/ 	.short	(.L_11 - .L_10)


	//   ....[0]....
	.align		4
.L_10:
        /*0014*/ 	.word	index@(vprintf)


	//----- nvinfo : EIATTR_MERCURY_ISA_VERSION
	.align		4
.L_11:
        /*0018*/ 	.byte	0x03, 0x5f
        /*001a*/ 	.short	0x0101


	//----- nvinfo : EIATTR_VRC_CTA_INIT_COUNT
	.align		4
        /*001c*/ 	.byte	0x02, 0x4a
	.zero		1
	.zero		1


	//----- nvinfo : EIATTR_SYSCALL_OFFSETS
	.align		4
        /*0020*/ 	.byte	0x04, 0x46
        /*0022*/ 	.short	(.L_13 - .L_12)


	//   ....[0]....
.L_12:
        /*0024*/ 	.word	0x00000c70


	//   ....[1]....
        /*0028*/ 	.word	0x00000d80


	//   ....[2]....
        /*002c*/ 	.word	0x00000e90


	//   ....[3]....
        /*0030*/ 	.word	0x00000f80


	//   ....[4]....
        /*0034*/ 	.word	0x00001080


	//   ....[5]....
        /*0038*/ 	.word	0x000018c0


	//   ....[6]....
        /*003c*/ 	.word	0x000019d0


	//   ....[7]....
        /*0040*/ 	.word	0x00001ae0


	//   ....[8]....
        /*0044*/ 	.word	0x00001bd0


	//   ....[9]....
        /*0048*/ 	.word	0x00001cd0


	//   ....[10]....
        /*004c*/ 	.word	0x00002500


	//   ....[11]....
        /*0050*/ 	.word	0x00002610


	//   ....[12]....
        /*0054*/ 	.word	0x00002720


	//   ....[13]....
        /*0058*/ 	.word	0x00002810


	//   ....[14]....
        /*005c*/ 	.word	0x00002910


	//   ....[15]....
        /*0060*/ 	.word	0x00003160


	//   ....[16]....
        /*0064*/ 	.word	0x00003270


	//   ....[17]....
        /*0068*/ 	.word	0x00003380


	//   ....[18]....
        /*006c*/ 	.word	0x00003470


	//   ....[19]....
        /*0070*/ 	.word	0x00003570


	//   ....[20]....
        /*0074*/ 	.word	0x00003da0


	//   ....[21]....
        /*0078*/ 	.word	0x00003eb0


	//   ....[22]....
        /*007c*/ 	.word	0x00003fc0


	//   ....[23]....
        /*0080*/ 	.word	0x000040b0


	//   ....[24]....
        /*0084*/ 	.word	0x000041b0


	//   ....[25]....
        /*0088*/ 	.word	0x000049e0


	//   ....[26]....
        /*008c*/ 	.word	0x00004af0


	//   ....[27]....
        /*0090*/ 	.word	0x00004c00


	//   ....[28]....
        /*0094*/ 	.word	0x00004cf0


	//   ....[29]....
        /*0098*/ 	.word	0x00004df0


	//   ....[30]....
        /*009c*/ 	.word	0x00005620


	//   ....[31]....
        /*00a0*/ 	.word	0x00005730


	//   ....[32]....
        /*00a4*/ 	.word	0x00005840


	//   ....[33]....
        /*00a8*/ 	.word	0x00005930


	//   ....[34]....
        /*00ac*/ 	.word	0x00005a30


	//   ....[35]....
        /*00b0*/ 	.word	0x00006280


	//   ....[36]....
        /*00b4*/ 	.word	0x00006390


	//   ....[37]....
        /*00b8*/ 	.word	0x000064a0


	//   ....[38]....
        /*00bc*/ 	.word	0x00006590


	//   ....[39]....
        /*00c0*/ 	.word	0x00006690


	//   ....[40]....
        /*00c4*/ 	.word	0x00006ec0


	//   ....[41]....
        /*00c8*/ 	.word	0x00006fd0


	//   ....[42]....
        /*00cc*/ 	.word	0x000070e0


	//   ....[43]....
        /*00d0*/ 	.word	0x000071d0


	//   ....[44]....
        /*00d4*/ 	.word	0x000072d0


	//   ....[45]....
        /*00d8*/ 	.word	0x00007b40


	//   ....[46]....
        /*00dc*/ 	.word	0x00007c50


	//   ....[47]....
        /*00e0*/ 	.word	0x00007d60


	//   ....[48]....
        /*00e4*/ 	.word	0x00007e50


	//   ....[49]....
        /*00e8*/ 	.word	0x00007f50


	//----- nvinfo : EIATTR_EXIT_INSTR_OFFSETS
	.align		4
.L_13:
        /*00ec*/ 	.byte	0x04, 0x1c
        /*00ee*/ 	.short	(.L_15 - .L_14)


	//   ....[0]....
.L_14:
        /*00f0*/ 	.word	0x00007ff0


	//----- nvinfo : EIATTR_CRS_STACK_SIZE
	.align		4
.L_15:
        /*00f4*/ 	.byte	0x04, 0x1e
        /*00f6*/ 	.short	(.L_17 - .L_16)
.L_16:
        /*00f8*/ 	.word	0x00000000


	//----- nvinfo : EIATTR_SW_WAR
	.align		4
.L_17:
        /*00fc*/ 	.byte	0x04, 0x36
        /*00fe*/ 	.short	(.L_19 - .L_18)
.L_18:
        /*0100*/ 	.word	0x00000008
.L_19:


//--------------------- .nv.callgraph             --------------------------
	.section	.nv.callgraph,"",@"SHT_CUDA_CALLGRAPH"
	.align	4
	.sectionentsize	8
	.align		4
        /*0000*/ 	.word	0x00000000
	.align		4
        /*0004*/ 	.word	0xffffffff
	.align		4
        /*0008*/ 	.word	index@(_Z6kernelv)
	.align		4
        /*000c*/ 	.word	index@(vprintf)
	.align		4
        /*0010*/ 	.word	0x00000000
	.align		4
        /*0014*/ 	.word	0xfffffffe
	.align		4
        /*0018*/ 	.word	0x00000000
	.align		4
        /*001c*/ 	.word	0xfffffffd
	.align		4
        /*0020*/ 	.word	0x00000000
	.align		4
        /*0024*/ 	.word	0xfffffffc


//--------------------- .nv.constant4             --------------------------
	.section	.nv.constant4,"a",@progbits
	.align	8
	.align		8
.nv.constant4:
        /*0000*/ 	.dword	vprintf
	.align		8
        /*0008*/ 	.dword	$str
	.align		8
        /*0010*/ 	.dword	$str$1


//--------------------- .text._Z6kernelv          --------------------------
	.section	.text._Z6kernelv,"ax",@progbits
	.align	128
        .global         _Z6kernelv
        .type           _Z6kernelv,@function
        .size           _Z6kernelv,(.L_x_176 - _Z6kernelv)
        .other          _Z6kernelv,@"STO_CUDA_ENTRY STV_DEFAULT"
_Z6kernelv:
.text._Z6kernelv:
[----:B------:R-:W0:Y:S01]  /*0000*/  LDC R1, c[0x0][0x37c] ;  /* 0x0000df00ff017b82 */ /* 0x000e220000000800 */
[----:B------:R-:W-:Y:S02]  /*0010*/  HFMA2 R5, -RZ, RZ, 0, 6.26953125 ;  /* 0x00004645ff057431 */ /* 0x000fe400000001ff */
[----:B------:R-:W-:Y:S01]  /*0020*/  IMAD.MOV.U32 R4, RZ, RZ, 0x4241 ;  /* 0x00004241ff047424 */ /* 0x000fe200078e00ff */
[----:B------:R-:W-:Y:S01]  /*0030*/  MOV R7, 0x4e4d ;  /* 0x00004e4d00077802 */ /* 0x000fe20000000f00 */
[----:B------:R-:W-:Y:S02]  /*0040*/  IMAD.MOV.U32 R0, RZ, RZ, 0x4443 ;  /* 0x00004443ff007424 */ /* 0x000fe400078e00ff */
[----:B------:R-:W-:Y:S02]  /*0050*/  HFMA2 R9, -RZ, RZ, 0, 85.25 ;  /* 0x00005554ff097431 */ /* 0x000fe400000001ff */
[----:B------:R-:W-:Y:S02]  /*0060*/  IMAD.MOV.U32 R2, RZ, RZ, 0x4847 ;  /* 0x00004847ff027424 */ /* 0x000fe400078e00ff */
[----:B------:R-:W-:Y:S01]  /*0070*/  IMAD.MOV.U32 R8, RZ, RZ, 0x504f ;  /* 0x0000504fff087424 */ /* 0x000fe200078e00ff */
[----:B------:R-:W-:Y:S01]  /*0080*/  PRMT R4, R4, 0x5410, R0 ;  /* 0x0000541004047816 */ /* 0x000fe20000000000 */
[----:B------:R-:W-:Y:S01]  /*0090*/  IMAD.MOV.U32 R6, RZ, RZ, 0x4a49 ;  /* 0x00004a49ff067424 */ /* 0x000fe200078e00ff */
[----:B------:R-:W-:Y:S01]  /*00a0*/  PRMT R5, R5, 0x5410, R2 ;  /* 0x0000541005057816 */ /* 0x000fe20000000002 */
[----:B------:R-:W1:Y:S01]  /*00b0*/  S2R R0, SR_CTAID.X ;  /* 0x0000000000007919 */ /* 0x000e620000002500 */
[----:B------:R-:W-:Y:S01]  /*00c0*/  IMAD.MOV.U32 R3, RZ, RZ, 0x4c4b ;  /* 0x00004c4bff037424 */ /* 0x000fe200078e00ff */
[----:B------:R-:W-:Y:S01]  /*00d0*/  PRMT R7, R7, 0x5410, R8 ;  /* 0x0000541007077816 */ /* 0x000fe20000000008 */
[----:B------:R-:W-:Y:S01]  /*00e0*/  IMAD.MOV.U32 R8, RZ, RZ, 0x5351 ;  /* 0x00005351ff087424 */ /* 0x000fe200078e00ff */
[----:B------:R-:W2:Y:S01]  /*00f0*/  S2R R2, SR_TID.X ;  /* 0x0000000000027919 */ /* 0x000ea20000002100 */
[----:B0-----:R-:W-:Y:S01]  /*0100*/  VIADD R1, R1, 0xffffffa0 ;  /* 0xffffffa001017836 */ /* 0x001fe20000000000 */
[----:B------:R-:W-:Y:S01]  /*0110*/  PRMT R6, R6, 0x5410, R3 ;  /* 0x0000541006067816 */ /* 0x000fe20000000003 */
[----:B------:R-:W-:Y:S01]  /*0120*/  IMAD.MOV.U32 R10, RZ, RZ, 0x5756 ;  /* 0x00005756ff0a7424 */ /* 0x000fe200078e00ff */
[----:B------:R-:W-:Y:S01]  /*0130*/  PRMT R8, R8, 0x5410, R9 ;  /* 0x0000541008087816 */ /* 0x000fe20000000009 */
[----:B------:R-:W-:Y:S01]  /*0140*/  IMAD.MOV.U32 R11, RZ, RZ, 0x5958 ;  /* 0x00005958ff0b7424 */ /* 0x000fe200078e00ff */
[----:B------:R0:W-:Y:S01]  /*0150*/  STL.64 [R1+0x28], R4 ;  /* 0x0000280401007387 */ /* 0x0001e20000100a00 */
[----:B------:R-:W-:-:S02]  /*0160*/  IMAD.MOV.U32 R12, RZ, RZ, 0x5a ;  /* 0x0000005aff0c7424 */ /* 0x000fc400078e00ff */
[----:B------:R-:W-:Y:S01]  /*0170*/  IMAD.MOV.U32 R3, RZ, RZ, 0x3736 ;  /* 0x00003736ff037424 */ /* 0x000fe200078e00ff */
[----:B------:R3:W-:Y:S01]  /*0180*/  STL.64 [R1+0x30], R6 ;  /* 0x0000300601007387 */ /* 0x0007e20000100a00 */
[----:B------:R-:W-:Y:S01]  /*0190*/  PRMT R9, R10, 0x5410, R11 ;  /* 0x000054100a097816 */ /* 0x000fe2000000000b */
[----:B------:R-:W-:Y:S02]  /*01a0*/  IMAD.MOV.U32 R10, RZ, RZ, 0x3938 ;  /* 0x00003938ff0a7424 */ /* 0x000fe400078e00ff */
[----:B------:R4:W-:Y:S03]  /*01b0*/  STL.U8 [R1+0x52], RZ ;  /* 0x000052ff01007387 */ /* 0x0009e60000100000 */
[----:B------:R-:W-:Y:S01]  /*01c0*/  PRMT R3, R3, 0x5410, R10 ;  /* 0x0000541003037816 */ /* 0x000fe2000000000a */
[----:B------:R4:W-:Y:S01]  /*01d0*/  STL.64 [R1+0x38], R8 ;  /* 0x0000380801007387 */ /* 0x0009e20000100a00 */
[----:B0-----:R-:W-:-:S03]  /*01e0*/  PRMT R4, R12, 0x7610, R4 ;  /* 0x000076100c047816 */ /* 0x001fc60000000004 */
[----:B------:R4:W-:Y:S01]  /*01f0*/  STL [R1+0x48], R3 ;  /* 0x0000480301007387 */ /* 0x0009e20000100800 */
[----:B------:R-:W-:Y:S01]  /*0200*/  MOV R5, 0x3130 ;  /* 0x0000313000057802 */ /* 0x000fe20000000f00 */
[----:B---3--:R-:W-:Y:S02]  /*0210*/  IMAD.MOV.U32 R6, RZ, RZ, 0x3332 ;  /* 0x00003332ff067424 */ /* 0x008fe400078e00ff */
[----:B------:R-:W-:Y:S01]  /*0220*/  IMAD.MOV.U32 R7, RZ, RZ, 0x3534 ;  /* 0x00003534ff077424 */ /* 0x000fe200078e00ff */
[----:B------:R-:W-:Y:S02]  /*0230*/  PRMT R4, R4, 0x5410, R5 ;  /* 0x0000541004047816 */ /* 0x000fe40000000005 */
[C---:B-1----:R-:W-:Y:S01]  /*0240*/  IADD3 R0, PT, PT, R1.reuse, R0, RZ ;  /* 0x0000000001007210 */ /* 0x042fe20007ffe0ff */
[----:B--2---:R-:W-:Y:S01]  /*0250*/  IMAD.IADD R2, R1, 0x1, R2 ;  /* 0x0000000101027824 */ /* 0x004fe200078e0202 */
[----:B------:R-:W-:-:S05]  /*0260*/  PRMT R5, R6, 0x5410, R7 ;  /* 0x0000541006057816 */ /* 0x000fca0000000007 */
[----:B------:R4:W-:Y:S04]  /*0270*/  STL.64 [R1+0x40], R4 ;  /* 0x0000400401007387 */ /* 0x0009e80000100a00 */
[----:B------:R4:W5:Y:S04]  /*0280*/  LDL.U8 R17, [R0+0x28] ;  /* 0x0000280000117983 */ /* 0x0009680000100000 */
[----:B------:R4:W5:Y:S01]  /*0290*/  LDL.U8 R28, [R2+0x28] ;  /* 0x00002800021c7983 */ /* 0x0009620000100000 */
[----:B------:R-:W0:Y:S01]  /*02a0*/  LDCU UR36, c[0x0][0x2f8] ;  /* 0x00005f00ff2477ac */ /* 0x000e220008000800 */
[----:B------:R-:W-:Y:S01]  /*02b0*/  R2UR UR38, R1 ;  /* 0x00000000012672ca */ /* 0x000fe200000e0000 */
[----:B------:R-:W-:Y:S01]  /*02c0*/  IMAD.MOV.U32 R26, RZ, RZ, RZ ;  /* 0x000000ffff1a7224 */ /* 0x000fe200078e00ff */
[----:B------:R-:W1:Y:S11]  /*02d0*/  LDCU UR37, c[0x0][0x2fc] ;  /* 0x00005f80ff2577ac */ /* 0x000e760008000800 */
[----:B------:R-:W-:-:S02]  /*02e0*/  UIADD3 UR39, UPT, UPT, UR38, 0x7, URZ ;  /* 0x0000000726277890 */ /* 0x000fc4000fffe0ff */
[----:B------:R-:W-:Y:S02]  /*02f0*/  UIADD3 UR40, UPT, UPT, UR38, 0xe, URZ ;  /* 0x0000000e26287890 */ /* 0x000fe4000fffe0ff */
[----:B0-----:R-:W-:Y:S02]  /*0300*/  UIADD3 UR36, UP0, UPT, UR38, UR36, URZ ;  /* 0x0000002426247290 */ /* 0x001fe4000ff1e0ff */
[----:B------:R-:W-:Y:S02]  /*0310*/  UIADD3 UR41, UPT, UPT, UR38, 0x15, URZ ;  /* 0x0000001526297890 */ /* 0x000fe4000fffe0ff */
[----:B------:R-:W-:Y:S02]  /*0320*/  UIADD3 UR42, UPT, UPT, UR38, 0x4c, URZ ;  /* 0x0000004c262a7890 */ /* 0x000fe4000fffe0ff */
[----:B-1--4-:R-:W-:-:S12]  /*0330*/  UIADD3.X UR37, UPT, UPT, URZ, UR37, URZ, UP0, !UPT ;  /* 0x00000025ff257290 */ /* 0x012fd800087fe4ff */
.L_x_174:
[----:B--2---:R-:W-:-:S06]  /*0340*/  IMAD.IADD R24, R1, 0x1, R26 ;  /* 0x0000000101187824 */ /* 0x004fcc00078e021a */
[----:B-----5:R-:W5:Y:S01]  /*0350*/  LDL.U8 R24, [R24+0x42] ;  /* 0x0000420018187983 */ /* 0x020f620000100000 */
[----:B------:R-:W-:Y:S01]  /*0360*/  IADD3 R26, PT, PT, R26, 0x1, RZ ;  /* 0x000000011a1a7810 */ /* 0x000fe20007ffe0ff */
[----:B------:R-:W-:Y:S01]  /*0370*/  BSSY.RECONVERGENT B8, `(.L_x_0) ;  /* 0x00007c5000087945 */ /* 0x000fe20003800200 */
[----:B------:R-:W-:Y:S02]  /*0380*/  IMAD.MOV.U32 R22, RZ, RZ, RZ ;  /* 0x000000ffff167224 */ /* 0x000fe400078e00ff */
[----:B------:R-:W-:-:S04]  /*0390*/  ISETP.NE.AND P0, PT, R26, 0xa, PT ;  /* 0x0000000a1a00780c */ /* 0x000fc80003f05270 */
[----:B------:R-:W-:-:S09]  /*03a0*/  P2R R25, PR, RZ, 0x1 ;  /* 0x00000001ff197803 */ /* 0x000fd20000000000 */
.L_x_173:
[----:B--2---:R-:W-:-:S06]  /*03b0*/  IMAD.IADD R18, R1, 0x1, R22 ;  /* 0x0000000101127824 */ /* 0x004fcc00078e0216 */
[----:B-----5:R-:W5:Y:S01]  /*03c0*/  LDL.U8 R18, [R18+0x42] ;  /* 0x0000420012127983 */ /* 0x020f620000100000 */
[----:B------:R-:W-:Y:S02]  /*03d0*/  VIADD R22, R22, 0x1 ;  /* 0x0000000116167836 */ /* 0x000fe40000000000 */
[----:B------:R-:W-:Y:S01]  /*03e0*/  HFMA2 R16, -RZ, RZ, 0, 0 ;  /* 0x00000000ff107431 */ /* 0x000fe200000001ff */
[----:B------:R-:W-:Y:S02]  /*03f0*/  BSSY.RECONVERGENT B7, `(.L_x_1) ;  /* 0x00007ba000077945 */ /* 0x000fe40003800200 */
[----:B------:R-:W-:-:S04]  /*0400*/  ISETP.NE.AND P0, PT, R22, 0xa, PT ;  /* 0x0000000a1600780c */ /* 0x000fc80003f05270 */
[----:B------:R-:W-:-:S09]  /*0410*/  P2R R23, PR, RZ, 0x1 ;  /* 0x00000001ff177803 */ /* 0x000fd20000000000 */
.L_x_172:
[----:B--2---:R-:W-:Y:S01]  /*0420*/  IMAD.IADD R2, R1, 0x1, R16 ;  /* 0x0000000101027824 */ /* 0x004fe200078e0210 */
[----:B------:R-:W-:Y:S04]  /*0430*/  STL.U8 [R1+0x4c], R17 ;  /* 0x00004c1101007387 */ /* 0x000fe80000100000 */
[----:B------:R-:W-:Y:S04]  /*0440*/  STL.U8 [R1+0x4d], R28 ;  /* 0x00004d1c01007387 */ /* 0x000fe80000100000 */
[----:B------:R-:W-:Y:S04]  /*0450*/  STL.U8 [R1+0x4e], R24 ;  /* 0x00004e1801007387 */ /* 0x000fe80000100000 */
[----:B-----5:R-:W-:Y:S04]  /*0460*/  STL.U8 [R1+0x4f], R18 ;  /* 0x00004f1201007387 */ /* 0x020fe80000100000 */
[----:B------:R-:W2:Y:S01]  /*0470*/  LDL.U8 R2, [R2+0x42] ;  /* 0x0000420002027983 */ /* 0x000ea20000100000 */
[----:B------:R-:W-:Y:S01]  /*0480*/  IMAD.MOV.U32 R0, RZ, RZ, 0x30 ;  /* 0x00000030ff007424 */ /* 0x000fe200078e00ff */
[----:B------:R-:W-:Y:S01]  /*0490*/  MOV R8, 0x32 ;  /* 0x0000003200087802 */ /* 0x000fe20000000f00 */
[----:B------:R-:W-:Y:S01]  /*04a0*/  IMAD.MOV.U32 R3, RZ, RZ, 0x42 ;  /* 0x00000042ff037424 */ /* 0x000fe200078e00ff */
[----:B------:R-:W-:Y:S01]  /*04b0*/  MOV R4, 0x49 ;  /* 0x0000004900047802 */ /* 0x000fe20000000f00 */
[----:B------:R-:W-:Y:S01]  /*04c0*/  IMAD.MOV.U32 R7, RZ, RZ, 0x52 ;  /* 0x00000052ff077424 */ /* 0x000fe200078e00ff */
[----:B------:R-:W-:Y:S01]  /*04d0*/  STL.U8 [R1+0x51], R0 ;  /* 0x0000510001007387 */ /* 0x000fe20000100000 */
[----:B------:R-:W-:Y:S01]  /*04e0*/  IMAD.MOV.U32 R5, RZ, RZ, 0x31 ;  /* 0x00000031ff057424 */ /* 0x000fe200078e00ff */
[----:B------:R-:W-:Y:S01]  /*04f0*/  ISETP.NE.AND P0, PT, R17, 0x42, PT ;  /* 0x000000421100780c */ /* 0x000fe20003f05270 */
[----:B------:R-:W-:Y:S01]  /*0500*/  IMAD.MOV.U32 R6, RZ, RZ, 0x4b ;  /* 0x0000004bff067424 */ /* 0x000fe200078e00ff */
[----:B------:R-:W-:Y:S01]  /*0510*/  STL.U8 [R1+0x4], R0 ;  /* 0x0000040001007387 */ /* 0x000fe20000100000 */
[----:B------:R-:W-:Y:S01]  /*0520*/  IMAD.MOV.U32 R9, RZ, RZ, 0x38 ;  /* 0x00000038ff097424 */ /* 0x000fe200078e00ff */
[----:B------:R-:W-:Y:S01]  /*0530*/  IADD3 R16, PT, PT, R16, 0x1, RZ ;  /* 0x0000000110107810 */ /* 0x000fe20007ffe0ff */
[----:B------:R-:W-:Y:S01]  /*0540*/  BSSY.RECONVERGENT B6, `(.L_x_2) ;  /* 0x00000b5000067945 */ /* 0x000fe20003800200 */
[----:B------:R-:W-:Y:S02]  /*0550*/  STL.U8 [R1+0x5], R0 ;  /* 0x0000050001007387 */ /* 0x000fe40000100000 */
[----:B------:R-:W-:-:S02]  /*0560*/  ISETP.NE.AND P1, PT, R16, 0xa, PT ;  /* 0x0000000a1000780c */ /* 0x000fc40003f25270 */
[----:B------:R-:W-:Y:S02]  /*0570*/  STL.U8 [R1+0xb], R0 ;  /* 0x00000b0001007387 */ /* 0x000fe40000100000 */
[----:B------:R-:W-:Y:S02]  /*0580*/  P2R R19, PR, RZ, 0x2 ;  /* 0x00000002ff137803 */ /* 0x000fe40000000000 */
[----:B------:R-:W-:Y:S04]  /*0590*/  STL.U8 [R1+0xc], R0 ;  /* 0x00000c0001007387 */ /* 0x000fe80000100000 */
[----:B------:R-:W-:Y:S04]  /*05a0*/  STL.U8 [R1+0x13], R0 ;  /* 0x0000130001007387 */ /* 0x000fe80000100000 */
[----:B------:R-:W-:Y:S04]  /*05b0*/  STL.U8 [R1+0x18], R0 ;  /* 0x0000180001007387 */ /* 0x000fe80000100000 */
[----:B------:R0:W-:Y:S04]  /*05c0*/  STL.U8 [R1+0x1a], R0 ;  /* 0x00001a0001007387 */ /* 0x0001e80000100000 */
[----:B------:R1:W-:Y:S04]  /*05d0*/  STL.U8 [R1], R3 ;  /* 0x0000000301007387 */ /* 0x0003e80000100000 */
[----:B------:R3:W-:Y:S01]  /*05e0*/  STL.U8 [R1+0x1], R4 ;  /* 0x0000010401007387 */ /* 0x0007e20000100000 */
[----:B0-----:R-:W-:Y:S01]  /*05f0*/  PRMT R0, R8, 0x7610, R0 ;  /* 0x0000761008007816 */ /* 0x001fe20000000000 */
[----:B------:R-:W-:-:S02]  /*0600*/  IMAD.MOV.U32 R8, RZ, RZ, 0x34 ;  /* 0x00000034ff087424 */ /* 0x000fc400078e00ff */
[----:B------:R-:W-:Y:S01]  /*0610*/  STL.U8 [R1+0x8], R7 ;  /* 0x0000080701007387 */ /* 0x000fe20000100000 */
[----:B-1----:R-:W-:-:S03]  /*0620*/  IMAD.MOV.U32 R3, RZ, RZ, 0x41 ;  /* 0x00000041ff037424 */ /* 0x002fc600078e00ff */
[----:B------:R0:W-:Y:S01]  /*0630*/  STL.U8 [R1+0xe], R7 ;  /* 0x00000e0701007387 */ /* 0x0001e20000100000 */
[----:B---3--:R-:W-:Y:S01]  /*0640*/  PRMT R4, R8, 0x7610, R4 ;  /* 0x0000761008047816 */ /* 0x008fe20000000004 */
[----:B------:R-:W-:Y:S02]  /*0650*/  IMAD.MOV.U32 R8, RZ, RZ, 0x36 ;  /* 0x00000036ff087424 */ /* 0x000fe400078e00ff */
[----:B------:R-:W-:Y:S04]  /*0660*/  STL.U8 [R1+0x9], R0 ;  /* 0x0000090001007387 */ /* 0x000fe80000100000 */
[----:B------:R1:W-:Y:S01]  /*0670*/  STL.U8 [R1+0xa], R0 ;  /* 0x00000a0001007387 */ /* 0x0003e20000100000 */
[----:B0-----:R-:W-:-:S03]  /*0680*/  IMAD.MOV.U32 R7, RZ, RZ, 0x55 ;  /* 0x00000055ff077424 */ /* 0x001fc600078e00ff */
[----:B------:R-:W-:Y:S04]  /*0690*/  STL.U8 [R1+0x2], R5 ;  /* 0x0000020501007387 */ /* 0x000fe80000100000 */
[----:B------:R0:W-:Y:S01]  /*06a0*/  STL.U8 [R1+0x3], R5 ;  /* 0x0000030501007387 */ /* 0x0001e20000100000 */
[----:B-1----:R-:W-:-:S03]  /*06b0*/  PRMT R0, R7, 0x7610, R0 ;  /* 0x0000761007007816 */ /* 0x002fc60000000000 */
[----:B------:R1:W-:Y:S01]  /*06c0*/  STL.U8 [R1+0x7], R6 ;  /* 0x0000070601007387 */ /* 0x0003e20000100000 */
[----:B------:R-:W-:-:S03]  /*06d0*/  PRMT R7, R8, 0x7610, R7 ;  /* 0x0000761008077816 */ /* 0x000fc60000000007 */
[----:B------:R3:W-:Y:S01]  /*06e0*/  STL.U8 [R1+0xf], R3 ;  /* 0x00000f0301007387 */ /* 0x0007e20000100000 */
[----:B0-----:R-:W-:-:S03]  /*06f0*/  IMAD.MOV.U32 R5, RZ, RZ, 0x35 ;  /* 0x00000035ff057424 */ /* 0x001fc600078e00ff */
[----:B------:R0:W-:Y:S01]  /*0700*/  STL.U8 [R1+0x10], R4 ;  /* 0x0000100401007387 */ /* 0x0001e20000100000 */
[----:B-1----:R-:W-:-:S03]  /*0710*/  MOV R6, 0x50 ;  /* 0x0000005000067802 */ /* 0x002fc60000000f00 */
[----:B------:R0:W-:Y:S01]  /*0720*/  STL.U8 [R1+0x12], R4 ;  /* 0x0000120401007387 */ /* 0x0001e20000100000 */
[----:B---3--:R-:W-:-:S03]  /*0730*/  PRMT R3, R9, 0x7610, R3 ;  /* 0x0000761009037816 */ /* 0x008fc60000000003 */
[----:B------:R0:W-:Y:S04]  /*0740*/  STL.U8 [R1+0x11], R5 ;  /* 0x0000110501007387 */ /* 0x0001e80000100000 */
[----:B------:R0:W-:Y:S04]  /*0750*/  STL.U8 [R1+0x15], R6 ;  /* 0x0000150601007387 */ /* 0x0001e80000100000 */
[----:B------:R0:W-:Y:S04]  /*0760*/  STL.U8 [R1+0x16], R0 ;  /* 0x0000160001007387 */ /* 0x0001e80000100000 */
[----:B------:R0:W-:Y:S04]  /*0770*/  STL.U8 [R1+0x17], R7 ;  /* 0x0000170701007387 */ /* 0x0001e80000100000 */
[----:B------:R0:W-:Y:S04]  /*0780*/  STL.U8 [R1+0x19], R3 ;  /* 0x0000190301007387 */ /* 0x0001e80000100000 */
[----:B------:R0:W-:Y:S04]  /*0790*/  STL.U8 [R1+0x6], RZ ;  /* 0x000006ff01007387 */ /* 0x0001e80000100000 */
[----:B------:R0:W-:Y:S04]  /*07a0*/  STL.U8 [R1+0xd], RZ ;  /* 0x00000dff01007387 */ /* 0x0001e80000100000 */
[----:B------:R0:W-:Y:S04]  /*07b0*/  STL.U8 [R1+0x14], RZ ;  /* 0x000014ff01007387 */ /* 0x0001e80000100000 */
[----:B------:R0:W-:Y:S04]  /*07c0*/  STL.U8 [R1+0x1b], RZ ;  /* 0x00001bff01007387 */ /* 0x0001e80000100000 */
[----:B--2---:R0:W-:Y:S01]  /*07d0*/  STL.U8 [R1+0x50], R2 ;  /* 0x0000500201007387 */ /* 0x0041e20000100000 */
[----:B------:R-:W-:Y:S05]  /*07e0*/  @P0 BRA `(.L_x_3) ;  /* 0x00000000002c0947 */ /* 0x000fea0003800000 */
[----:B0-----:R-:W-:Y:S02]  /*07f0*/  IMAD.MOV.U32 R0, RZ, RZ, 0x42 ;  /* 0x00000042ff007424 */ /* 0x001fe400078e00ff */
[C---:B------:R-:W-:Y:S02]  /*0800*/  VIADD R5, R1.reuse, 0x4d ;  /* 0x0000004d01057836 */ /* 0x040fe40000000000 */
[----:B------:R-:W-:-:S07]  /*0810*/  VIADD R4, R1, 0x1 ;  /* 0x0000000101047836 */ /* 0x000fce0000000000 */
.L_x_5:
[----:B------:R-:W-:-:S13]  /*0820*/  LOP3.LUT P0, RZ, R0, 0xff, RZ, 0xc0, !PT ;  /* 0x000000ff00ff7812 */ /* 0x000fda000780c0ff */
[----:B------:R-:W-:Y:S05]  /*0830*/  @!P0 BRA `(.L_x_4) ;  /* 0x00000004009c8947 */ /* 0x000fea0003800000 */
[----:B------:R0:W2:Y:S04]  /*0840*/  LDL.U8 R0, [R5] ;  /* 0x0000000005007983 */ /* 0x0000a80000100000 */
[----:B------:R1:W2:Y:S01]  /*0850*/  LDL.U8 R3, [R4] ;  /* 0x0000000004037983 */ /* 0x0002a20000100000 */
[----:B0-----:R-:W-:Y:S01]  /*0860*/  IADD3 R5, PT, PT, R5, 0x1, RZ ;  /* 0x0000000105057810 */ /* 0x001fe20007ffe0ff */
[----:B-1----:R-:W-:Y:S01]  /*0870*/  VIADD R4, R4, 0x1 ;  /* 0x0000000104047836 */ /* 0x002fe20000000000 */
[----:B--2---:R-:W-:-:S13]  /*0880*/  ISETP.NE.AND P0, PT, R0, R3, PT ;  /* 0x000000030000720c */ /* 0x004fda0003f05270 */
[----:B------:R-:W-:Y:S05]  /*0890*/  @!P0 BRA `(.L_x_5) ;  /* 0xfffffffc00e08947 */ /* 0x000fea000383ffff */
.L_x_3:
[----:B------:R-:W-:-:S13]  /*08a0*/  ISETP.NE.AND P0, PT, R17, 0x52, PT ;  /* 0x000000521100780c */ /* 0x000fda0003f05270 */
[----:B------:R-:W-:Y:S05]  /*08b0*/  @!P0 BRA `(.L_x_6) ;  /* 0x0000000000448947 */ /* 0x000fea0003800000 */
[----:B------:R-:W-:-:S13]  /*08c0*/  ISETP.NE.AND P0, PT, R17, 0x50, PT ;  /* 0x000000501100780c */ /* 0x000fda0003f05270 */
[----:B------:R-:W-:Y:S05]  /*08d0*/  @!P0 BRA `(.L_x_7) ;  /* 0x0000000000748947 */ /* 0x000fea0003800000 */
[----:B------:R-:W-:-:S13]  /*08e0*/  ISETP.NE.AND P0, PT, R17, 0x4b, PT ;  /* 0x0000004b1100780c */ /* 0x000fda0003f05270 */
[----:B------:R-:W-:Y:S05]  /*08f0*/  @P0 BRA `(.L_x_8) ;  /* 0x0000000400e40947 */ /* 0x000fea0003800000 */
[----:B0-----:R-:W-:Y:S01]  /*0900*/  IMAD.MOV.U32 R0, RZ, RZ, 0x4b ;  /* 0x0000004bff007424 */ /* 0x001fe200078e00ff */
[----:B------:R-:W-:Y:S01]  /*0910*/  MOV R5, UR39 ;  /* 0x0000002700057c02 */ /* 0x000fe20008000f00 */
[----:B------:R-:W-:-:S07]  /*0920*/  IMAD.U32 R4, RZ, RZ, UR42 ;  /* 0x0000002aff047e24 */ /* 0x000fce000f8e00ff */
.L_x_10:
[----:B------:R-:W-:-:S13]  /*0930*/  LOP3.LUT P0, RZ, R0, 0xff, RZ, 0xc0, !PT ;  /* 0x000000ff00ff7812 */ /* 0x000fda000780c0ff */
[----:B------:R-:W-:Y:S05]  /*0940*/  @!P0 BRA `(.L_x_9) ;  /* 0x0000000400148947 */ /* 0x000fea0003800000 */
[----:B------:R0:W2:Y:S04]  /*0950*/  LDL.U8 R0, [R4+0x1] ;  /* 0x0000010004007983 */ /* 0x0000a80000100000 */
[----:B------:R-:W2:Y:S01]  /*0960*/  LDL.U8 R3, [R5+0x1] ;  /* 0x0000010005037983 */ /* 0x000ea20000100000 */
[----:B0-----:R-:W-:Y:S01]  /*0970*/  VIADD R4, R4, 0x1 ;  /* 0x0000000104047836 */ /* 0x001fe20000000000 */
[----:B--2---:R-:W-:Y:S01]  /*0980*/  ISETP.NE.AND P0, PT, R0, R3, PT ;  /* 0x000000030000720c */ /* 0x004fe20003f05270 */
[----:B------:R-:W-:-:S04]  /*0990*/  VIADD R3, R5, 0x1 ;  /* 0x0000000105037836 */ /* 0x000fc80000000000 */
[----:B------:R-:W-:-:S08]  /*09a0*/  IMAD.MOV.U32 R5, RZ, RZ, R3 ;  /* 0x000000ffff057224 */ /* 0x000fd000078e0003 */
[----:B------:R-:W-:Y:S05]  /*09b0*/  @!P0 BRA `(.L_x_10) ;  /* 0xfffffffc00dc8947 */ /* 0x000fea000383ffff */
[----:B------:R-:W-:Y:S05]  /*09c0*/  BRA `(.L_x_8) ;  /* 0x0000000400b07947 */ /* 0x000fea0003800000 */
.L_x_6:
[----:B0-----:R-:W-:Y:S01]  /*09d0*/  MOV R0, 0x52 ;  /* 0x0000005200007802 */ /* 0x001fe20000000f00 */
[----:B------:R-:W-:Y:S02]  /*09e0*/  IMAD.U32 R4, RZ, RZ, UR42 ;  /* 0x0000002aff047e24 */ /* 0x000fe4000f8e00ff */
[----:B------:R-:W-:-:S07]  /*09f0*/  IMAD.U32 R5, RZ, RZ, UR40 ;  /* 0x00000028ff057e24 */ /* 0x000fce000f8e00ff */
.L_x_12:
[----:B------:R-:W-:-:S13]  /*0a00*/  LOP3.LUT P0, RZ, R0, 0xff, RZ, 0xc0, !PT ;  /* 0x000000ff00ff7812 */ /* 0x000fda000780c0ff */
[----:B------:R-:W-:Y:S05]  /*0a10*/  @!P0 BRA `(.L_x_11) ;  /* 0x00000000009c8947 */ /* 0x000fea0003800000 */
[----:B------:R0:W2:Y:S04]  /*0a20*/  LDL.U8 R0, [R4+0x1] ;  /* 0x0000010004007983 */ /* 0x0000a80000100000 */
[----:B------:R-:W2:Y:S01]  /*0a30*/  LDL.U8 R3, [R5+0x1] ;  /* 0x0000010005037983 */ /* 0x000ea20000100000 */
[----:B0-----:R-:W-:Y:S01]  /*0a40*/  VIADD R4, R4, 0x1 ;  /* 0x0000000104047836 */ /* 0x001fe20000000000 */
[----:B--2---:R-:W-:Y:S02]  /*0a50*/  ISETP.NE.AND P0, PT, R0, R3, PT ;  /* 0x000000030000720c */ /* 0x004fe40003f05270 */
[----:B------:R-:W-:-:S05]  /*0a60*/  IADD3 R3, PT, PT, R5, 0x1, RZ ;  /* 0x0000000105037810 */ /* 0x000fca0007ffe0ff */
[----:B------:R-:W-:-:S06]  /*0a70*/  IMAD.MOV.U32 R5, RZ, RZ, R3 ;  /* 0x000000ffff057224 */ /* 0x000fcc00078e0003 */
[----:B------:R-:W-:Y:S05]  /*0a80*/  @!P0 BRA `(.L_x_12) ;  /* 0xfffffffc00dc8947 */ /* 0x000fea000383ffff */
[----:B------:R-:W-:-:S13]  /*0a90*/  ISETP.NE.AND P0, PT, R17, 0x50, PT ;  /* 0x000000501100780c */ /* 0x000fda0003f05270 */
[----:B------:R-:W-:Y:S05]  /*0aa0*/  @P0 BRA `(.L_x_8) ;  /* 0x0000000400780947 */ /* 0x000fea0003800000 */
.L_x_7:
[----:B0-----:R-:W-:Y:S01]  /*0ab0*/  IMAD.MOV.U32 R0, RZ, RZ, 0x50 ;  /* 0x00000050ff007424 */ /* 0x001fe200078e00ff */
[----:B------:R-:W-:Y:S01]  /*0ac0*/  MOV R4, UR42 ;  /* 0x0000002a00047c02 */ /* 0x000fe20008000f00 */
[----:B------:R-:W-:-:S07]  /*0ad0*/  IMAD.U32 R5, RZ, RZ, UR41 ;  /* 0x00000029ff057e24 */ /* 0x000fce000f8e00ff */
.L_x_14:
        /* <DEDUP_REMOVED lines=10> */
.L_x_13:
[----:B------:R-:W-:Y:S01]  /*0b80*/  UIADD3 UR4, UP0, UPT, UR36, 0x15, URZ ;  /* 0x0000001524047890 */ /* 0x000fe2000ff1e0ff */
[----:B------:R-:W-:Y:S01]  /*0b90*/  MOV R8, 0x0 ;  /* 0x0000000000087802 */ /* 0x000fe20000000f00 */
[----:B------:R-:W0:Y:S02]  /*0ba0*/  LDCU.64 UR6, c[0x4][0x8] ;  /* 0x01000100ff0677ac */ /* 0x000e240008000a00 */
[----:B------:R-:W-:Y:S02]  /*0bb0*/  UIADD3.X UR5, UPT, UPT, URZ, UR37, URZ, UP0, !UPT ;  /* 0x00000025ff057290 */ /* 0x000fe400087fe4ff */
[----:B------:R-:W-:Y:S01]  /*0bc0*/  MOV R10, UR4 ;  /* 0x00000004000a7c02 */ /* 0x000fe20008000f00 */
[----:B------:R-:W1:Y:S01]  /*0bd0*/  LDC.64 R8, c[0x4][R8] ;  /* 0x0100000008087b82 */ /* 0x000e620000000a00 */
[----:B------:R-:W-:Y:S02]  /*0be0*/  UIADD3 UR4, UP0, UPT, UR36, 0x20, URZ ;  /* 0x0000002024047890 */ /* 0x000fe4000ff1e0ff */
[----:B------:R-:W-:-:S02]  /*0bf0*/  IMAD.U32 R11, RZ, RZ, UR5 ;  /* 0x00000005ff0b7e24 */ /* 0x000fc4000f8e00ff */
[----:B------:R-:W-:Y:S02]  /*0c00*/  UIADD3.X UR5, UPT, UPT, URZ, UR37, URZ, UP0, !UPT ;  /* 0x00000025ff057290 */ /* 0x000fe400087fe4ff */
[----:B------:R-:W-:Y:S01]  /*0c10*/  MOV R6, UR4 ;  /* 0x0000000400067c02 */ /* 0x000fe20008000f00 */
[----:B------:R2:W-:Y:S03]  /*0c20*/  STL.64 [R1+0x20], R10 ;  /* 0x0000200a01007387 */ /* 0x0005e60000100a00 */
[----:B------:R-:W-:Y:S02]  /*0c30*/  IMAD.U32 R7, RZ, RZ, UR5 ;  /* 0x00000005ff077e24 */ /* 0x000fe4000f8e00ff */
[----:B0-----:R-:W-:Y:S02]  /*0c40*/  IMAD.U32 R4, RZ, RZ, UR6 ;  /* 0x00000006ff047e24 */ /* 0x001fe4000f8e00ff */
[----:B------:R-:W-:-:S07]  /*0c50*/  IMAD.U32 R5, RZ, RZ, UR7 ;  /* 0x00000007ff057e24 */ /* 0x000fce000f8e00ff */
[----:B------:R-:W-:-:S07]  /*0c60*/  LEPC R20, `(.L_x_15) ;  /* 0x000000001014794e */ /* 0x000fce0000000000 */
[----:B-12---:R-:W-:Y:S05]  /*0c70*/  CALL.ABS.NOINC R8 ;  /* 0x0000000008007343 */ /* 0x006fea0003c00000 */
.L_x_15:
[----:B------:R-:W-:Y:S05]  /*0c80*/  BRA `(.L_x_16) ;  /* 0x0000000000c07947 */ /* 0x000fea0003800000 */
.L_x_11:
[----:B------:R-:W-:Y:S01]  /*0c90*/  UIADD3 UR4, UP0, UPT, UR36, 0xe, URZ ;  /* 0x0000000e24047890 */ /* 0x000fe2000ff1e0ff */
[----:B------:R-:W-:Y:S01]  /*0ca0*/  MOV R8, 0x0 ;  /* 0x0000000000087802 */ /* 0x000fe20000000f00 */
[----:B------:R-:W0:Y:S02]  /*0cb0*/  LDCU.64 UR6, c[0x4][0x8] ;  /* 0x01000100ff0677ac */ /* 0x000e240008000a00 */
[----:B------:R-:W-:Y:S02]  /*0cc0*/  UIADD3.X UR5, UPT, UPT, URZ, UR37, URZ, UP0, !UPT ;  /* 0x00000025ff057290 */ /* 0x000fe400087fe4ff */
[----:B------:R-:W-:Y:S01]  /*0cd0*/  IMAD.U32 R10, RZ, RZ, UR4 ;  /* 0x00000004ff0a7e24 */ /* 0x000fe2000f8e00ff */
[----:B------:R-:W1:Y:S01]  /*0ce0*/  LDC.64 R8, c[0x4][R8] ;  /* 0x0100000008087b82 */ /* 0x000e620000000a00 */
[----:B------:R-:W-:Y:S02]  /*0cf0*/  UIADD3 UR4, UP0, UPT, UR36, 0x20, URZ ;  /* 0x0000002024047890 */ /* 0x000fe4000ff1e0ff */
[----:B------:R-:W-:-:S02]  /*0d00*/  IMAD.U32 R11, RZ, RZ, UR5 ;  /* 0x00000005ff0b7e24 */ /* 0x000fc4000f8e00ff */
[----:B------:R-:W-:Y:S02]  /*0d10*/  UIADD3.X UR5, UPT, UPT, URZ, UR37, URZ, UP0, !UPT ;  /* 0x00000025ff057290 */ /* 0x000fe400087fe4ff */
[----:B------:R-:W-:Y:S01]  /*0d20*/  IMAD.U32 R6, RZ, RZ, UR4 ;  /* 0x00000004ff067e24 */ /* 0x000fe2000f8e00ff */
[----:B------:R2:W-:Y:S03]  /*0d30*/  STL.64 [R1+0x20], R10 ;  /* 0x0000200a01007387 */ /* 0x0005e60000100a00 */
[----:B------:R-:W-:Y:S01]  /*0d40*/  IMAD.U32 R7, RZ, RZ, UR5 ;  /* 0x00000005ff077e24 */ /* 0x000fe2000f8e00ff */
[----:B0-----:R-:W-:Y:S01]  /*0d50*/  MOV R4, UR6 ;  /* 0x0000000600047c02 */ /* 0x001fe20008000f00 */
[----:B------:R-:W-:-:S07]  /*0d60*/  IMAD.U32 R5, RZ, RZ, UR7 ;  /* 0x00000007ff057e24 */ /* 0x000fce000f8e00ff */
[----:B------:R-:W-:-:S07]  /*0d70*/  LEPC R20, `(.L_x_17) ;  /* 0x000000001014794e */ /* 0x000fce0000000000 */
[----:B-12---:R-:W-:Y:S05]  /*0d80*/  CALL.ABS.NOINC R8 ;  /* 0x0000000008007343 */ /* 0x006fea0003c00000 */
.L_x_17:
[----:B------:R-:W-:Y:S05]  /*0d90*/  BRA `(.L_x_16) ;  /* 0x00000000007c7947 */ /* 0x000fea0003800000 */
.L_x_9:
        /* <DEDUP_REMOVED lines=16> */
.L_x_18:
[----:B------:R-:W-:Y:S05]  /*0ea0*/  BRA `(.L_x_16) ;  /* 0x0000000000387947 */ /* 0x000fea0003800000 */
.L_x_4:
[----:B------:R-:W-:Y:S01]  /*0eb0*/  MOV R8, 0x0 ;  /* 0x0000000000087802 */ /* 0x000fe20000000f00 */
[----:B------:R-:W-:Y:S01]  /*0ec0*/  IMAD.U32 R10, RZ, RZ, UR36 ;  /* 0x00000024ff0a7e24 */ /* 0x000fe2000f8e00ff */
[----:B------:R-:W0:Y:S01]  /*0ed0*/  LDCU.64 UR6, c[0x4][0x8] ;  /* 0x01000100ff0677ac */ /* 0x000e220008000a00 */
[----:B------:R-:W-:-:S03]  /*0ee0*/  IMAD.U32 R11, RZ, RZ, UR37 ;  /* 0x00000025ff0b7e24 */ /* 0x000fc6000f8e00ff */
[----:B------:R-:W1:Y:S01]  /*0ef0*/  LDC.64 R8, c[0x4][R8] ;  /* 0x0100000008087b82 */ /* 0x000e620000000a00 */
[----:B------:R-:W-:Y:S01]  /*0f00*/  UIADD3 UR4, UP0, UPT, UR36, 0x20, URZ ;  /* 0x0000002024047890 */ /* 0x000fe2000ff1e0ff */
[----:B------:R2:W-:Y:S03]  /*0f10*/  STL.64 [R1+0x20], R10 ;  /* 0x0000200a01007387 */ /* 0x0005e60000100a00 */
[----:B------:R-:W-:Y:S02]  /*0f20*/  UIADD3.X UR5, UPT, UPT, URZ, UR37, URZ, UP0, !UPT ;  /* 0x00000025ff057290 */ /* 0x000fe400087fe4ff */
[----:B------:R-:W-:-:S04]  /*0f30*/  IMAD.U32 R6, RZ, RZ, UR4 ;  /* 0x00000004ff067e24 */ /* 0x000fc8000f8e00ff */
[----:B------:R-:W-:Y:S01]  /*0f40*/  IMAD.U32 R7, RZ, RZ, UR5 ;  /* 0x00000005ff077e24 */ /* 0x000fe2000f8e00ff */
[----:B0-----:R-:W-:Y:S01]  /*0f50*/  MOV R4, UR6 ;  /* 0x0000000600047c02 */ /* 0x001fe20008000f00 */
[----:B--2---:R-:W-:-:S07]  /*0f60*/  IMAD.U32 R5, RZ, RZ, UR7 ;  /* 0x00000007ff057e24 */ /* 0x004fce000f8e00ff */
[----:B------:R-:W-:-:S07]  /*0f70*/  LEPC R20, `(.L_x_16) ;  /* 0x000000001014794e */ /* 0x000fce0000000000 */
[----:B-1----:R-:W-:Y:S05]  /*0f80*/  CALL.ABS.NOINC R8 ;  /* 0x0000000008007343 */ /* 0x002fea0003c00000 */
.L_x_16:
        /* <DEDUP_REMOVED lines=16> */
.L_x_8:
[----:B------:R-:W-:Y:S05]  /*1090*/  BSYNC.RECONVERGENT B6 ;  /* 0x0000000000067941 */ /* 0x000fea0003800200 */
.L_x_2:
[----:B0-----:R-:W-:Y:S02]  /*10a0*/  IMAD.MOV.U32 R6, RZ, RZ, 0x4b ;  /* 0x0000004bff067424 */ /* 0x001fe400078e00ff */
[----:B------:R-:W-:Y:S02]  /*10b0*/  HFMA2 R4, -RZ, RZ, 0, 4.351139068603515625e-06 ;  /* 0x00000049ff047431 */ /* 0x000fe400000001ff */
[----:B------:R-:W-:Y:S01]  /*10c0*/  IMAD.MOV.U32 R0, RZ, RZ, 0x31 ;  /* 0x00000031ff007424 */ /* 0x000fe200078e00ff */
[----:B------:R-:W-:Y:S01]  /*10d0*/  MOV R8, 0x32 ;  /* 0x0000003200087802 */ /* 0x000fe20000000f00 */
[----:B------:R-:W-:Y:S01]  /*10e0*/  IMAD.MOV.U32 R3, RZ, RZ, 0x42 ;  /* 0x00000042ff037424 */ /* 0x000fe200078e00ff */
[----:B------:R0:W-:Y:S01]  /*10f0*/  STL.U8 [R1+0x7], R6 ;  /* 0x0000070601007387 */ /* 0x0001e20000100000 */
[----:B------:R-:W-:Y:S01]  /*1100*/  IMAD.MOV.U32 R7, RZ, RZ, 0x52 ;  /* 0x00000052ff077424 */ /* 0x000fe200078e00ff */
[----:B------:R-:W-:Y:S01]  /*1110*/  ISETP.NE.AND P0, PT, R17, 0x42, PT ;  /* 0x000000421100780c */ /* 0x000fe20003f05270 */
[----:B------:R-:W-:Y:S01]  /*1120*/  IMAD.MOV.U32 R5, RZ, RZ, 0x30 ;  /* 0x00000030ff057424 */ /* 0x000fe200078e00ff */
[----:B------:R-:W-:Y:S01]  /*1130*/  STL.U8 [R1+0x51], R0 ;  /* 0x0000510001007387 */ /* 0x000fe20000100000 */
[----:B------:R-:W-:Y:S01]  /*1140*/  IMAD.MOV.U32 R9, RZ, RZ, 0x36 ;  /* 0x00000036ff097424 */ /* 0x000fe200078e00ff */
[----:B------:R-:W-:Y:S01]  /*1150*/  BSSY.RECONVERGENT B6, `(.L_x_19) ;  /* 0x00000b9000067945 */ /* 0x000fe20003800200 */
[----:B------:R-:W-:Y:S01]  /*1160*/  IMAD.MOV.U32 R10, RZ, RZ, 0x38 ;  /* 0x00000038ff0a7424 */ /* 0x000fe200078e00ff */
[----:B------:R-:W-:Y:S01]  /*1170*/  STL.U8 [R1+0x2], R0 ;  /* 0x0000020001007387 */ /* 0x000fe20000100000 */
[----:B0-----:R-:W-:-:S03]  /*1180*/  HFMA2 R6, -RZ, RZ, 0, 4.76837158203125e-06 ;  /* 0x00000050ff067431 */ /* 0x001fc600000001ff */
[----:B------:R0:W-:Y:S04]  /*1190*/  STL.U8 [R1+0x3], R0 ;  /* 0x0000030001007387 */ /* 0x0001e80000100000 */
[----:B------:R1:W-:Y:S04]  /*11a0*/  STL.U8 [R1], R3 ;  /* 0x0000000301007387 */ /* 0x0003e80000100000 */
[----:B------:R2:W-:Y:S01]  /*11b0*/  STL.U8 [R1+0x1], R4 ;  /* 0x0000010401007387 */ /* 0x0005e20000100000 */
[----:B0-----:R-:W-:Y:S01]  /*11c0*/  PRMT R0, R7, 0x7610, R0 ;  /* 0x0000761007007816 */ /* 0x001fe20000000000 */
[----:B------:R-:W-:-:S02]  /*11d0*/  IMAD.MOV.U32 R7, RZ, RZ, 0x34 ;  /* 0x00000034ff077424 */ /* 0x000fc400078e00ff */
[----:B------:R-:W-:Y:S01]  /*11e0*/  STL.U8 [R1+0x4], R5 ;  /* 0x0000040501007387 */ /* 0x000fe20000100000 */
[----:B-1----:R-:W-:Y:S01]  /*11f0*/  PRMT R3, R8, 0x7610, R3 ;  /* 0x0000761008037816 */ /* 0x002fe20000000003 */
[----:B------:R-:W-:Y:S02]  /*1200*/  IMAD.MOV.U32 R8, RZ, RZ, 0x55 ;  /* 0x00000055ff087424 */ /* 0x000fe400078e00ff */
[----:B------:R-:W-:Y:S01]  /*1210*/  STL.U8 [R1+0x8], R0 ;  /* 0x0000080001007387 */ /* 0x000fe20000100000 */
[----:B--2---:R-:W-:-:S03]  /*1220*/  IMAD.MOV.U32 R4, RZ, RZ, 0x41 ;  /* 0x00000041ff047424 */ /* 0x004fc600078e00ff */
[----:B------:R0:W-:Y:S04]  /*1230*/  STL.U8 [R1+0xe], R0 ;  /* 0x00000e0001007387 */ /* 0x0001e80000100000 */
[----:B------:R-:W-:Y:S04]  /*1240*/  STL.U8 [R1+0x5], R5 ;  /* 0x0000050501007387 */ /* 0x000fe80000100000 */
[----:B------:R-:W-:Y:S01]  /*1250*/  STL.U8 [R1+0xb], R5 ;  /* 0x00000b0501007387 */ /* 0x000fe20000100000 */
[----:B0-----:R-:W-:-:S03]  /*1260*/  PRMT R0, R6, 0x7610, R0 ;  /* 0x0000761006007816 */ /* 0x001fc60000000000 */
[----:B------:R-:W-:Y:S01]  /*1270*/  STL.U8 [R1+0xc], R5 ;  /* 0x00000c0501007387 */ /* 0x000fe20000100000 */
[----:B------:R-:W-:-:S03]  /*1280*/  PRMT R6, R9, 0x7610, R6 ;  /* 0x0000761009067816 */ /* 0x000fc60000000006 */
[----:B------:R-:W-:Y:S04]  /*1290*/  STL.U8 [R1+0x13], R5 ;  /* 0x0000130501007387 */ /* 0x000fe80000100000 */
[----:B------:R-:W-:Y:S04]  /*12a0*/  STL.U8 [R1+0x18], R5 ;  /* 0x0000180501007387 */ /* 0x000fe80000100000 */
[----:B------:R0:W-:Y:S04]  /*12b0*/  STL.U8 [R1+0x1a], R5 ;  /* 0x00001a0501007387 */ /* 0x0001e80000100000 */
[----:B------:R-:W-:Y:S04]  /*12c0*/  STL.U8 [R1+0x9], R3 ;  /* 0x0000090301007387 */ /* 0x000fe80000100000 */
[----:B------:R1:W-:Y:S01]  /*12d0*/  STL.U8 [R1+0xa], R3 ;  /* 0x00000a0301007387 */ /* 0x0003e20000100000 */
[----:B0-----:R-:W-:-:S03]  /*12e0*/  IMAD.MOV.U32 R5, RZ, RZ, 0x35 ;  /* 0x00000035ff057424 */ /* 0x001fc600078e00ff */
[----:B------:R0:W-:Y:S04]  /*12f0*/  STL.U8 [R1+0xf], R4 ;  /* 0x00000f0401007387 */ /* 0x0001e80000100000 */
[----:B------:R2:W-:Y:S01]  /*1300*/  STL.U8 [R1+0x10], R7 ;  /* 0x0000100701007387 */ /* 0x0005e20000100000 */
[----:B-1----:R-:W-:-:S03]  /*1310*/  PRMT R3, R8, 0x7610, R3 ;  /* 0x0000761008037816 */ /* 0x002fc60000000003 */
[----:B------:R2:W-:Y:S01]  /*1320*/  STL.U8 [R1+0x12], R7 ;  /* 0x0000120701007387 */ /* 0x0005e20000100000 */
[----:B0-----:R-:W-:-:S03]  /*1330*/  PRMT R4, R10, 0x7610, R4 ;  /* 0x000076100a047816 */ /* 0x001fc60000000004 */
[----:B------:R2:W-:Y:S04]  /*1340*/  STL.U8 [R1+0x11], R5 ;  /* 0x0000110501007387 */ /* 0x0005e80000100000 */
        /* <DEDUP_REMOVED lines=12> */
[----:B------:R2:W-:Y:S01]  /*1410*/  STL.U8 [R1+0x1b], RZ ;  /* 0x00001bff01007387 */ /* 0x0005e20000100000 */
[----:B------:R-:W-:Y:S05]  /*1420*/  @P0 BRA `(.L_x_20) ;  /* 0x0000000000300947 */ /* 0x000fea0003800000 */
[----:B--2---:R-:W-:Y:S01]  /*1430*/  MOV R3, 0x42 ;  /* 0x0000004200037802 */ /* 0x004fe20000000f00 */
[----:B------:R-:W-:Y:S02]  /*1440*/  IMAD.U32 R5, RZ, RZ, UR42 ;  /* 0x0000002aff057e24 */ /* 0x000fe4000f8e00ff */
[----:B------:R-:W-:-:S07]  /*1450*/  IMAD.MOV.U32 R0, RZ, RZ, R1 ;  /* 0x000000ffff007224 */ /* 0x000fce00078e0001 */
.L_x_22:
[----:B------:R-:W-:-:S13]  /*1460*/  LOP3.LUT P0, RZ, R3, 0xff, RZ, 0xc0, !PT ;  /* 0x000000ff03ff7812 */ /* 0x000fda000780c0ff */
[----:B------:R-:W-:Y:S05]  /*1470*/  @!P0 BRA `(.L_x_21) ;  /* 0x0000000400a08947 */ /* 0x000fea0003800000 */
[----:B------:R-:W2:Y:S04]  /*1480*/  LDL.U8 R3, [R5+0x1] ;  /* 0x0000010005037983 */ /* 0x000ea80000100000 */
[----:B------:R0:W2:Y:S02]  /*1490*/  LDL.U8 R4, [R0+0x1] ;  /* 0x0000010000047983 */ /* 0x0000a40000100000 */
[----:B0-----:R-:W-:Y:S02]  /*14a0*/  IADD3 R0, PT, PT, R0, 0x1, RZ ;  /* 0x0000000100007810 */ /* 0x001fe40007ffe0ff */
[----:B--2---:R-:W-:Y:S01]  /*14b0*/  ISETP.NE.AND P0, PT, R3, R4, PT ;  /* 0x000000040300720c */ /* 0x004fe20003f05270 */
[----:B------:R-:W-:-:S04]  /*14c0*/  VIADD R4, R5, 0x1 ;  /* 0x0000000105047836 */ /* 0x000fc80000000000 */
[----:B------:R-:W-:-:S08]  /*14d0*/  IMAD.MOV.U32 R5, RZ, RZ, R4 ;  /* 0x000000ffff057224 */ /* 0x000fd000078e0004 */
[----:B------:R-:W-:Y:S05]  /*14e0*/  @!P0 BRA `(.L_x_22) ;  /* 0xfffffffc00dc8947 */ /* 0x000fea000383ffff */
.L_x_20:
[----:B------:R-:W-:-:S13]  /*14f0*/  ISETP.NE.AND P0, PT, R17, 0x52, PT ;  /* 0x000000521100780c */ /* 0x000fda0003f05270 */
[----:B------:R-:W-:Y:S05]  /*1500*/  @!P0 BRA `(.L_x_23) ;  /* 0x0000000000448947 */ /* 0x000fea0003800000 */
[----:B------:R-:W-:-:S13]  /*1510*/  ISETP.NE.AND P0, PT, R17, 0x50, PT ;  /* 0x000000501100780c */ /* 0x000fda0003f05270 */
[----:B------:R-:W-:Y:S05]  /*1520*/  @!P0 BRA `(.L_x_24) ;  /* 0x0000000000748947 */ /* 0x000fea0003800000 */
[----:B------:R-:W-:-:S13]  /*1530*/  ISETP.NE.AND P0, PT, R17, 0x4b, PT ;  /* 0x0000004b1100780c */ /* 0x000fda0003f05270 */
[----:B------:R-:W-:Y:S05]  /*1540*/  @P0 BRA `(.L_x_25) ;  /* 0x0000000400e40947 */ /* 0x000fea0003800000 */
[----:B--2---:R-:W-:Y:S01]  /*1550*/  IMAD.MOV.U32 R0, RZ, RZ, 0x4b ;  /* 0x0000004bff007424 */ /* 0x004fe200078e00ff */
[----:B------:R-:W-:Y:S01]  /*1560*/  MOV R5, UR39 ;  /* 0x0000002700057c02 */ /* 0x000fe20008000f00 */
[----:B------:R-:W-:-:S07]  /*1570*/  IMAD.U32 R4, RZ, RZ, UR42 ;  /* 0x0000002aff047e24 */ /* 0x000fce000f8e00ff */
.L_x_27:
        /* <DEDUP_REMOVED lines=10> */
.L_x_23:
[----:B--2---:R-:W-:Y:S01]  /*1620*/  MOV R0, 0x52 ;  /* 0x0000005200007802 */ /* 0x004fe20000000f00 */
[----:B------:R-:W-:Y:S02]  /*1630*/  IMAD.U32 R4, RZ, RZ, UR42 ;  /* 0x0000002aff047e24 */ /* 0x000fe4000f8e00ff */
[----:B------:R-:W-:-:S07]  /*1640*/  IMAD.U32 R5, RZ, RZ, UR40 ;  /* 0x00000028ff057e24 */ /* 0x000fce000f8e00ff */
.L_x_29:
        /* <DEDUP_REMOVED lines=11> */
.L_x_24:
[----:B--2---:R-:W-:Y:S01]  /*1700*/  IMAD.MOV.U32 R0, RZ, RZ, 0x50 ;  /* 0x00000050ff007424 */ /* 0x004fe200078e00ff */
[----:B------:R-:W-:Y:S01]  /*1710*/  MOV R4, UR42 ;  /* 0x0000002a00047c02 */ /* 0x000fe20008000f00 */
[----:B------:R-:W-:-:S07]  /*1720*/  IMAD.U32 R5, RZ, RZ, UR41 ;  /* 0x00000029ff057e24 */ /* 0x000fce000f8e00ff */
.L_x_31:
        /* <DEDUP_REMOVED lines=10> */
.L_x_30:
        /* <DEDUP_REMOVED lines=16> */
.L_x_32:
[----:B------:R-:W-:Y:S05]  /*18d0*/  BRA `(.L_x_33) ;  /* 0x0000000000c07947 */ /* 0x000fea0003800000 */
.L_x_28:
        /* <DEDUP_REMOVED lines=16> */
.L_x_34:
[----:B------:R-:W-:Y:S05]  /*19e0*/  BRA `(.L_x_33) ;  /* 0x00000000007c7947 */ /* 0x000fea0003800000 */
.L_x_26:
        /* <DEDUP_REMOVED lines=16> */
.L_x_35:
[----:B------:R-:W-:Y:S05]  /*1af0*/  BRA `(.L_x_33) ;  /* 0x0000000000387947 */ /* 0x000fea0003800000 */
.L_x_21:
        /* <DEDUP_REMOVED lines=14> */
.L_x_33:
        /* <DEDUP_REMOVED lines=16> */
.L_x_25:
[----:B------:R-:W-:Y:S05]  /*1ce0*/  BSYNC.RECONVERGENT B6 ;  /* 0x0000000000067941 */ /* 0x000fea0003800200 */
.L_x_19:
[----:B--2---:R-:W-:Y:S02]  /*1cf0*/  IMAD.MOV.U32 R0, RZ, RZ, 0x32 ;  /* 0x00000032ff007424 */ /* 0x004fe400078e00ff */
[----:B------:R-:W-:Y:S01]  /*1d00*/  HFMA2 R4, -RZ, RZ, 0, 4.351139068603515625e-06 ;  /* 0x00000049ff047431 */ /* 0x000fe200000001ff */
        /* <DEDUP_REMOVED lines=8> */
[----:B------:R-:W-:Y:S01]  /*1d90*/  BSSY.RECONVERGENT B6, `(.L_x_36) ;  /* 0x00000b9000067945 */ /* 0x000fe20003800200 */
[----:B------:R-:W-:Y:S01]  /*1da0*/  IMAD.MOV.U32 R9, RZ, RZ, 0x38 ;  /* 0x00000038ff097424 */ /* 0x000fe200078e00ff */
[----:B------:R-:W-:Y:S04]  /*1db0*/  STL.U8 [R1+0x9], R0 ;  /* 0x0000090001007387 */ /* 0x000fe80000100000 */
[----:B------:R0:W-:Y:S04]  /*1dc0*/  STL.U8 [R1+0xa], R0 ;  /* 0x00000a0001007387 */ /* 0x0001e80000100000 */
[----:B------:R1:W-:Y:S04]  /*1dd0*/  STL.U8 [R1], R3 ;  /* 0x0000000301007387 */ /* 0x0003e80000100000 */
[----:B------:R2:W-:Y:S01]  /*1de0*/  STL.U8 [R1+0x1], R4 ;  /* 0x0000010401007387 */ /* 0x0005e20000100000 */
[----:B0-----:R-:W-:Y:S01]  /*1df0*/  PRMT R0, R8, 0x7610, R0 ;  /* 0x0000761008007816 */ /* 0x001fe20000000000 */
[----:B------:R-:W-:-:S02]  /*1e00*/  IMAD.MOV.U32 R8, RZ, RZ, 0x34 ;  /* 0x00000034ff087424 */ /* 0x000fc400078e00ff */
[----:B------:R0:W-:Y:S01]  /*1e10*/  STL.U8 [R1+0x7], R7 ;  /* 0x0000070701007387 */ /* 0x0001e20000100000 */
[----:B-1----:R-:W-:-:S03]  /*1e20*/  IMAD.MOV.U32 R3, RZ, RZ, 0x41 ;  /* 0x00000041ff037424 */ /* 0x002fc600078e00ff */
[----:B------:R-:W-:Y:S01]  /*1e30*/  STL.U8 [R1+0x4], R6 ;  /* 0x0000040601007387 */ /* 0x000fe20000100000 */
[----:B--2---:R-:W-:Y:S01]  /*1e40*/  PRMT R4, R8, 0x7610, R4 ;  /* 0x0000761008047816 */ /* 0x004fe20000000004 */
[----:B------:R-:W-:Y:S02]  /*1e50*/  IMAD.MOV.U32 R8, RZ, RZ, 0x36 ;  /* 0x00000036ff087424 */ /* 0x000fe400078e00ff */
[----:B------:R-:W-:Y:S01]  /*1e60*/  STL.U8 [R1+0x5], R6 ;  /* 0x0000050601007387 */ /* 0x000fe20000100000 */
[----:B0-----:R-:W-:-:S03]  /*1e70*/  IMAD.MOV.U32 R7, RZ, RZ, 0x55 ;  /* 0x00000055ff077424 */ /* 0x001fc600078e00ff */
[----:B------:R-:W-:Y:S04]  /*1e80*/  STL.U8 [R1+0xb], R6 ;  /* 0x00000b0601007387 */ /* 0x000fe80000100000 */
[----:B------:R-:W-:Y:S04]  /*1e90*/  STL.U8 [R1+0xc], R6 ;  /* 0x00000c0601007387 */ /* 0x000fe80000100000 */
[----:B------:R-:W-:Y:S04]  /*1ea0*/  STL.U8 [R1+0x13], R6 ;  /* 0x0000130601007387 */ /* 0x000fe80000100000 */
[----:B------:R-:W-:Y:S04]  /*1eb0*/  STL.U8 [R1+0x18], R6 ;  /* 0x0000180601007387 */ /* 0x000fe80000100000 */
[----:B------:R0:W-:Y:S04]  /*1ec0*/  STL.U8 [R1+0x1a], R6 ;  /* 0x00001a0601007387 */ /* 0x0001e80000100000 */
[----:B------:R-:W-:Y:S04]  /*1ed0*/  STL.U8 [R1+0x8], R0 ;  /* 0x0000080001007387 */ /* 0x000fe80000100000 */
[----:B------:R1:W-:Y:S01]  /*1ee0*/  STL.U8 [R1+0xe], R0 ;  /* 0x00000e0001007387 */ /* 0x0003e20000100000 */
[----:B0-----:R-:W-:-:S03]  /*1ef0*/  HFMA2 R6, -RZ, RZ, 0, 4.76837158203125e-06 ;  /* 0x00000050ff067431 */ /* 0x001fc600000001ff */
        /* <DEDUP_REMOVED lines=8> */
[----:B-1----:R-:W-:-:S03]  /*1f80*/  PRMT R3, R9, 0x7610, R3 ;  /* 0x0000761009037816 */ /* 0x002fc60000000003 */
        /* <DEDUP_REMOVED lines=17> */
.L_x_39:
        /* <DEDUP_REMOVED lines=9> */
.L_x_37:
        /* <DEDUP_REMOVED lines=9> */
.L_x_44:
        /* <DEDUP_REMOVED lines=10> */
.L_x_40:
[----:B--2---:R-:W-:Y:S01]  /*2260*/  MOV R0, 0x52 ;  /* 0x0000005200007802 */ /* 0x004fe20000000f00 */
[----:B------:R-:W-:Y:S02]  /*2270*/  IMAD.U32 R4, RZ, RZ, UR42 ;  /* 0x0000002aff047e24 */ /* 0x000fe4000f8e00ff */
[----:B------:R-:W-:-:S07]  /*2280*/  IMAD.U32 R5, RZ, RZ, UR40 ;  /* 0x00000028ff057e24 */ /* 0x000fce000f8e00ff */
.L_x_46:
        /* <DEDUP_REMOVED lines=11> */
.L_x_41:
[----:B--2---:R-:W-:Y:S01]  /*2340*/  IMAD.MOV.U32 R0, RZ, RZ, 0x50 ;  /* 0x00000050ff007424 */ /* 0x004fe200078e00ff */
[----:B------:R-:W-:Y:S01]  /*2350*/  MOV R4, UR42 ;  /* 0x0000002a00047c02 */ /* 0x000fe20008000f00 */
[----:B------:R-:W-:-:S07]  /*2360*/  IMAD.U32 R5, RZ, RZ, UR41 ;  /* 0x00000029ff057e24 */ /* 0x000fce000f8e00ff */
.L_x_48:
        /* <DEDUP_REMOVED lines=10> */
.L_x_47:
        /* <DEDUP_REMOVED lines=16> */
.L_x_49:
[----:B------:R-:W-:Y:S05]  /*2510*/  BRA `(.L_x_50) ;  /* 0x0000000000c07947 */ /* 0x000fea0003800000 */
.L_x_45:
        /* <DEDUP_REMOVED lines=16> */
.L_x_51:
[----:B------:R-:W-:Y:S05]  /*2620*/  BRA `(.L_x_50) ;  /* 0x00000000007c7947 */ /* 0x000fea0003800000 */
.L_x_43:
        /* <DEDUP_REMOVED lines=16> */
.L_x_52:
[----:B------:R-:W-:Y:S05]  /*2730*/  BRA `(.L_x_50) ;  /* 0x0000000000387947 */ /* 0x000fea0003800000 */
.L_x_38:
        /* <DEDUP_REMOVED lines=14> */
.L_x_50:
        /* <DEDUP_REMOVED lines=16> */
.L_x_42:
[----:B------:R-:W-:Y:S05]  /*2920*/  BSYNC.RECONVERGENT B6 ;  /* 0x0000000000067941 */ /* 0x000fea0003800200 */
.L_x_36:
[----:B--2---:R-:W-:Y:S02]  /*2930*/  HFMA2 R4, -RZ, RZ, 0, 4.351139068603515625e-06 ;  /* 0x00000049ff047431 */ /* 0x004fe400000001ff */
[----:B------:R-:W-:Y:S01]  /*2940*/  IMAD.MOV.U32 R0, RZ, RZ, 0x33 ;  /* 0x00000033ff007424 */ /* 0x000fe200078e00ff */
[----:B------:R-:W-:Y:S01]  /*2950*/  MOV R8, 0x52 ;  /* 0x0000005200087802 */ /* 0x000fe20000000f00 */
[----:B------:R-:W-:Y:S01]  /*2960*/  IMAD.MOV.U32 R3, RZ, RZ, 0x42 ;  /* 0x00000042ff037424 */ /* 0x000fe200078e00ff */
[----:B------:R-:W-:Y:S01]  /*2970*/  MOV R10, 0x38 ;  /* 0x00000038000a7802 */ /* 0x000fe20000000f00 */
[----:B------:R-:W-:Y:S01]  /*2980*/  IMAD.MOV.U32 R7, RZ, RZ, 0x4b ;  /* 0x0000004bff077424 */ /* 0x000fe200078e00ff */
[----:B------:R0:W-:Y:S01]  /*2990*/  STL.U8 [R1+0x51], R0 ;  /* 0x0000510001007387 */ /* 0x0001e20000100000 */
[----:B------:R-:W-:Y:S01]  /*29a0*/  IMAD.MOV.U32 R9, RZ, RZ, 0x32 ;  /* 0x00000032ff097424 */ /* 0x000fe200078e00ff */
[----:B------:R-:W-:Y:S01]  /*29b0*/  ISETP.NE.AND P0, PT, R17, 0x42, PT ;  /* 0x000000421100780c */ /* 0x000fe20003f05270 */
[----:B------:R-:W-:Y:S01]  /*29c0*/  IMAD.MOV.U32 R6, RZ, RZ, 0x30 ;  /* 0x00000030ff067424 */ /* 0x000fe200078e00ff */
[----:B------:R1:W-:Y:S01]  /*29d0*/  STL.U8 [R1], R3 ;  /* 0x0000000301007387 */ /* 0x0003e20000100000 */
[----:B------:R-:W-:Y:S01]  /*29e0*/  IMAD.MOV.U32 R5, RZ, RZ, 0x31 ;  /* 0x00000031ff057424 */ /* 0x000fe200078e00ff */
[----:B------:R-:W-:Y:S02]  /*29f0*/  BSSY.RECONVERGENT B6, `(.L_x_53) ;  /* 0x00000b9000067945 */ /* 0x000fe40003800200 */
[----:B------:R2:W-:Y:S01]  /*2a00*/  STL.U8 [R1+0x1], R4 ;  /* 0x0000010401007387 */ /* 0x0005e20000100000 */
[----:B0-----:R-:W-:Y:S01]  /*2a10*/  PRMT R0, R8, 0x7610, R0 ;  /* 0x0000761008007816 */ /* 0x001fe20000000000 */
[----:B------:R-:W-:-:S02]  /*2a20*/  IMAD.MOV.U32 R8, RZ, RZ, 0x55 ;  /* 0x00000055ff087424 */ /* 0x000fc400078e00ff */
[----:B------:R0:W-:Y:S01]  /*2a30*/  STL.U8 [R1+0x7], R7 ;  /* 0x0000070701007387 */ /* 0x0001e20000100000 */
[----:B-1----:R-:W-:Y:S01]  /*2a40*/  PRMT R3, R9, 0x7610, R3 ;  /* 0x0000761009037816 */ /* 0x002fe20000000003 */
[----:B------:R-:W-:Y:S02]  /*2a50*/  IMAD.MOV.U32 R9, RZ, RZ, 0x36 ;  /* 0x00000036ff097424 */ /* 0x000fe400078e00ff */
[----:B------:R-:W-:Y:S01]  /*2a60*/  STL.U8 [R1+0x4], R6 ;  /* 0x0000040601007387 */ /* 0x000fe20000100000 */
[----:B--2---:R-:W-:-:S03]  /*2a70*/  IMAD.MOV.U32 R4, RZ, RZ, 0x41 ;  /* 0x00000041ff047424 */ /* 0x004fc600078e00ff */
        /* <DEDUP_REMOVED lines=9> */
[----:B0-----:R-:W-:-:S03]  /*2b10*/  HFMA2 R6, -RZ, RZ, 0, 3.159046173095703125e-06 ;  /* 0x00000035ff067431 */ /* 0x001fc600000001ff */
[----:B------:R-:W-:Y:S04]  /*2b20*/  STL.U8 [R1+0x2], R5 ;  /* 0x0000020501007387 */ /* 0x000fe80000100000 */
[----:B------:R0:W-:Y:S01]  /*2b30*/  STL.U8 [R1+0x3], R5 ;  /* 0x0000030501007387 */ /* 0x0001e20000100000 */
[----:B-1----:R-:W-:-:S03]  /*2b40*/  PRMT R0, R7, 0x7610, R0 ;  /* 0x0000761007007816 */ /* 0x002fc60000000000 */
[----:B------:R-:W-:Y:S01]  /*2b50*/  STL.U8 [R1+0x9], R3 ;  /* 0x0000090301007387 */ /* 0x000fe20000100000 */
[----:B------:R-:W-:-:S03]  /*2b60*/  PRMT R7, R9, 0x7610, R7 ;  /* 0x0000761009077816 */ /* 0x000fc60000000007 */
        /* <DEDUP_REMOVED lines=22> */
[----:B--2---:R-:W-:Y:S02]  /*2cd0*/  IMAD.MOV.U32 R3, RZ, RZ, 0x42 ;  /* 0x00000042ff037424 */ /* 0x004fe400078e00ff */
[----:B------:R-:W-:Y:S02]  /*2ce0*/  IMAD.U32 R5, RZ, RZ, UR42 ;  /* 0x0000002aff057e24 */ /* 0x000fe4000f8e00ff */
[----:B------:R-:W-:-:S07]  /*2cf0*/  IMAD.MOV.U32 R0, RZ, RZ, R1 ;  /* 0x000000ffff007224 */ /* 0x000fce00078e0001 */
.L_x_56:
[----:B------:R-:W-:-:S13]  /*2d00*/  LOP3.LUT P0, RZ, R3, 0xff, RZ, 0xc0, !PT ;  /* 0x000000ff03ff7812 */ /* 0x000fda000780c0ff */
[----:B------:R-:W-:Y:S05]  /*2d10*/  @!P0 BRA `(.L_x_55) ;  /* 0x0000000400a08947 */ /* 0x000fea0003800000 */
[----:B------:R-:W2:Y:S04]  /*2d20*/  LDL.U8 R3, [R5+0x1] ;  /* 0x0000010005037983 */ /* 0x000ea80000100000 */
[----:B------:R0:W2:Y:S02]  /*2d30*/  LDL.U8 R4, [R0+0x1] ;  /* 0x0000010000047983 */ /* 0x0000a40000100000 */
[----:B0-----:R-:W-:Y:S01]  /*2d40*/  VIADD R0, R0, 0x1 ;  /* 0x0000000100007836 */ /* 0x001fe20000000000 */
[----:B--2---:R-:W-:Y:S02]  /*2d50*/  ISETP.NE.AND P0, PT, R3, R4, PT ;  /* 0x000000040300720c */ /* 0x004fe40003f05270 */
[----:B------:R-:W-:-:S05]  /*2d60*/  IADD3 R4, PT, PT, R5, 0x1, RZ ;  /* 0x0000000105047810 */ /* 0x000fca0007ffe0ff */
[----:B------:R-:W-:-:S06]  /*2d70*/  IMAD.MOV.U32 R5, RZ, RZ, R4 ;  /* 0x000000ffff057224 */ /* 0x000fcc00078e0004 */
[----:B------:R-:W-:Y:S05]  /*2d80*/  @!P0 BRA `(.L_x_56) ;  /* 0xfffffffc00dc8947 */ /* 0x000fea000383ffff */
.L_x_54:
        /* <DEDUP_REMOVED lines=9> */
.L_x_61:
[----:B------:R-:W-:-:S13]  /*2e20*/  LOP3.LUT P0, RZ, R0, 0xff, RZ, 0xc0, !PT ;  /* 0x000000ff00ff7812 */ /* 0x000fda000780c0ff */
[----:B------:R-:W-:Y:S05]  /*2e30*/  @!P0 BRA `(.L_x_60) ;  /* 0x0000000400148947 */ /* 0x000fea0003800000 */
[----:B------:R0:W2:Y:S04]  /*2e40*/  LDL.U8 R0, [R4+0x1] ;  /* 0x0000010004007983 */ /* 0x0000a80000100000 */
[----:B------:R-:W2:Y:S01]  /*2e50*/  LDL.U8 R3, [R5+0x1] ;  /* 0x0000010005037983 */ /* 0x000ea20000100000 */
[----:B0-----:R-:W-:Y:S01]  /*2e60*/  VIADD R4, R4, 0x1 ;  /* 0x0000000104047836 */ /* 0x001fe20000000000 */
[----:B--2---:R-:W-:Y:S01]  /*2e70*/  ISETP.NE.AND P0, PT, R0, R3, PT ;  /* 0x000000030000720c */ /* 0x004fe20003f05270 */
[----:B------:R-:W-:-:S05]  /*2e80*/  VIADD R3, R5, 0x1 ;  /* 0x0000000105037836 */ /* 0x000fca0000000000 */
[----:B------:R-:W-:-:S07]  /*2e90*/  MOV R5, R3 ;  /* 0x0000000300057202 */ /* 0x000fce0000000f00 */
[----:B------:R-:W-:Y:S05]  /*2ea0*/  @!P0 BRA `(.L_x_61) ;  /* 0xfffffffc00dc8947 */ /* 0x000fea000383ffff */
[----:B------:R-:W-:Y:S05]  /*2eb0*/  BRA `(.L_x_59) ;  /* 0x0000000400b07947 */ /* 0x000fea0003800000 */
.L_x_57:
[----:B--2---:R-:W-:Y:S02]  /*2ec0*/  IMAD.MOV.U32 R0, RZ, RZ, 0x52 ;  /* 0x00000052ff007424 */ /* 0x004fe400078e00ff */
[----:B------:R-:W-:Y:S02]  /*2ed0*/  IMAD.U32 R4, RZ, RZ, UR42 ;  /* 0x0000002aff047e24 */ /* 0x000fe4000f8e00ff */
[----:B------:R-:W-:-:S07]  /*2ee0*/  IMAD.U32 R5, RZ, RZ, UR40 ;  /* 0x00000028ff057e24 */ /* 0x000fce000f8e00ff */
.L_x_63:
[----:B------:R-:W-:-:S13]  /*2ef0*/  LOP3.LUT P0, RZ, R0, 0xff, RZ, 0xc0, !PT ;  /* 0x000000ff00ff7812 */ /* 0x000fda000780c0ff */
[----:B------:R-:W-:Y:S05]  /*2f00*/  @!P0 BRA `(.L_x_62) ;  /* 0x00000000009c8947 */ /* 0x000fea0003800000 */
[----:B------:R0:W2:Y:S04]  /*2f10*/  LDL.U8 R0, [R4+0x1] ;  /* 0x0000010004007983 */ /* 0x0000a80000100000 */
[----:B------:R-:W2:Y:S01]  /*2f20*/  LDL.U8 R3, [R5+0x1] ;  /* 0x0000010005037983 */ /* 0x000ea20000100000 */
[----:B0-----:R-:W-:Y:S02]  /*2f30*/  IADD3 R4, PT, PT, R4, 0x1, RZ ;  /* 0x0000000104047810 */ /* 0x001fe40007ffe0ff */
[----:B--2---:R-:W-:Y:S01]  /*2f40*/  ISETP.NE.AND P0, PT, R0, R3, PT ;  /* 0x000000030000720c */ /* 0x004fe20003f05270 */
[----:B------:R-:W-:-:S04]  /*2f50*/  VIADD R3, R5, 0x1 ;  /* 0x0000000105037836 */ /* 0x000fc80000000000 */
[----:B------:R-:W-:-:S08]  /*2f60*/  IMAD.MOV.U32 R5, RZ, RZ, R3 ;  /* 0x000000ffff057224 */ /* 0x000fd000078e0003 */
[----:B------:R-:W-:Y:S05]  /*2f70*/  @!P0 BRA `(.L_x_63) ;  /* 0xfffffffc00dc8947 */ /* 0x000fea000383ffff */
[----:B------:R-:W-:-:S13]  /*2f80*/  ISETP.NE.AND P0, PT, R17, 0x50, PT ;  /* 0x000000501100780c */ /* 0x000fda0003f05270 */
[----:B------:R-:W-:Y:S05]  /*2f90*/  @P0 BRA `(.L_x_59) ;  /* 0x0000000400780947 */ /* 0x000fea0003800000 */
.L_x_58:
[----:B--2---:R-:W-:Y:S01]  /*2fa0*/  IMAD.MOV.U32 R0, RZ, RZ, 0x50 ;  /* 0x00000050ff007424 */ /* 0x004fe200078e00ff */
[----:B------:R-:W-:Y:S01]  /*2fb0*/  MOV R5, UR41 ;  /* 0x0000002900057c02 */ /* 0x000fe20008000f00 */
[----:B------:R-:W-:-:S07]  /*2fc0*/  IMAD.U32 R4, RZ, RZ, UR42 ;  /* 0x0000002aff047e24 */ /* 0x000fce000f8e00ff */
.L_x_65:
        /* <DEDUP_REMOVED lines=10> */
.L_x_64:
        /* <DEDUP_REMOVED lines=16> */
.L_x_66:
[----:B------:R-:W-:Y:S05]  /*3170*/  BRA `(.L_x_67) ;  /* 0x0000000000c07947 */ /* 0x000fea0003800000 */
.L_x_62:
[----:B------:R-:W-:Y:S01]  /*3180*/  UIADD3 UR4, UP0, UPT, UR36, 0xe, URZ ;  /* 0x0000000e24047890 */ /* 0x000fe2000ff1e0ff */
[----:B------:R-:W-:Y:S01]  /*3190*/  MOV R8, 0x0 ;  /* 0x0000000000087802 */ /* 0x000fe20000000f00 */
[----:B------:R-:W0:Y:S02]  /*31a0*/  LDCU.64 UR6, c[0x4][0x8] ;  /* 0x01000100ff0677ac */ /* 0x000e240008000a00 */
[----:B------:R-:W-:Y:S02]  /*31b0*/  UIADD3.X UR5, UPT, UPT, URZ, UR37, URZ, UP0, !UPT ;  /* 0x00000025ff057290 */ /* 0x000fe400087fe4ff */
[----:B------:R-:W-:Y:S01]  /*31c0*/  IMAD.U32 R10, RZ, RZ, UR4 ;  /* 0x00000004ff0a7e24 */ /* 0x000fe2000f8e00ff */
[----:B------:R-:W1:Y:S01]  /*31d0*/  LDC.64 R8, c[0x4][R8] ;  /* 0x0100000008087b82 */ /* 0x000e620000000a00 */
[----:B------:R-:W-:Y:S02]  /*31e0*/  UIADD3 UR4, UP0, UPT, UR36, 0x20, URZ ;  /* 0x0000002024047890 */ /* 0x000fe4000ff1e0ff */
[----:B------:R-:W-:-:S02]  /*31f0*/  MOV R11, UR5 ;  /* 0x00000005000b7c02 */ /* 0x000fc40008000f00 */
[----:B------:R-:W-:Y:S02]  /*3200*/  UIADD3.X UR5, UPT, UPT, URZ, UR37, URZ, UP0, !UPT ;  /* 0x00000025ff057290 */ /* 0x000fe400087fe4ff */
[----:B------:R-:W-:Y:S01]  /*3210*/  IMAD.U32 R6, RZ, RZ, UR4 ;  /* 0x00000004ff067e24 */ /* 0x000fe2000f8e00ff */
[----:B------:R2:W-:Y:S03]  /*3220*/  STL.64 [R1+0x20], R10 ;  /* 0x0000200a01007387 */ /* 0x0005e60000100a00 */
[----:B------:R-:W-:Y:S01]  /*3230*/  MOV R7, UR5 ;  /* 0x0000000500077c02 */ /* 0x000fe20008000f00 */
[----:B0-----:R-:W-:Y:S02]  /*3240*/  IMAD.U32 R4, RZ, RZ, UR6 ;  /* 0x00000006ff047e24 */ /* 0x001fe4000f8e00ff */
[----:B------:R-:W-:-:S07]  /*3250*/  IMAD.U32 R5, RZ, RZ, UR7 ;  /* 0x00000007ff057e24 */ /* 0x000fce000f8e00ff */
[----:B------:R-:W-:-:S07]  /*3260*/  LEPC R20, `(.L_x_68) ;  /* 0x000000001014794e */ /* 0x000fce0000000000 */
[----:B-12---:R-:W-:Y:S05]  /*3270*/  CALL.ABS.NOINC R8 ;  /* 0x0000000008007343 */ /* 0x006fea0003c00000 */
.L_x_68:
[----:B------:R-:W-:Y:S05]  /*3280*/  BRA `(.L_x_67) ;  /* 0x00000000007c7947 */ /* 0x000fea0003800000 */
.L_x_60:
        /* <DEDUP_REMOVED lines=16> */
.L_x_69:
[----:B------:R-:W-:Y:S05]  /*3390*/  BRA `(.L_x_67) ;  /* 0x0000000000387947 */ /* 0x000fea0003800000 */
.L_x_55:
[----:B------:R-:W-:Y:S01]  /*33a0*/  MOV R8, 0x0 ;  /* 0x0000000000087802 */ /* 0x000fe20000000f00 */
[----:B------:R-:W-:Y:S01]  /*33b0*/  IMAD.U32 R10, RZ, RZ, UR36 ;  /* 0x00000024ff0a7e24 */ /* 0x000fe2000f8e00ff */
[----:B------:R-:W-:Y:S01]  /*33c0*/  MOV R11, UR37 ;  /* 0x00000025000b7c02 */ /* 0x000fe20008000f00 */
[----:B------:R-:W0:Y:S03]  /*33d0*/  LDCU.64 UR6, c[0x4][0x8] ;  /* 0x01000100ff0677ac */ /* 0x000e260008000a00 */
[----:B------:R-:W1:Y:S01]  /*33e0*/  LDC.64 R8, c[0x4][R8] ;  /* 0x0100000008087b82 */ /* 0x000e620000000a00 */
[----:B------:R2:W-:Y:S01]  /*33f0*/  STL.64 [R1+0x20], R10 ;  /* 0x0000200a01007387 */ /* 0x0005e20000100a00 */
[----:B------:R-:W-:-:S04]  /*3400*/  UIADD3 UR4, UP0, UPT, UR36, 0x20, URZ ;  /* 0x0000002024047890 */ /* 0x000fc8000ff1e0ff */
[----:B------:R-:W-:Y:S02]  /*3410*/  UIADD3.X UR5, UPT, UPT, URZ, UR37, URZ, UP0, !UPT ;  /* 0x00000025ff057290 */ /* 0x000fe400087fe4ff */
[----:B------:R-:W-:-:S04]  /*3420*/  IMAD.U32 R6, RZ, RZ, UR4 ;  /* 0x00000004ff067e24 */ /* 0x000fc8000f8e00ff */
[----:B------:R-:W-:Y:S01]  /*3430*/  MOV R7, UR5 ;  /* 0x0000000500077c02 */ /* 0x000fe20008000f00 */
[----:B0-----:R-:W-:Y:S02]  /*3440*/  IMAD.U32 R4, RZ, RZ, UR6 ;  /* 0x00000006ff047e24 */ /* 0x001fe4000f8e00ff */
[----:B--2---:R-:W-:-:S07]  /*3450*/  IMAD.U32 R5, RZ, RZ, UR7 ;  /* 0x00000007ff057e24 */ /* 0x004fce000f8e00ff */
[----:B------:R-:W-:-:S07]  /*3460*/  LEPC R20, `(.L_x_67) ;  /* 0x000000001014794e */ /* 0x000fce0000000000 */
[----:B-1----:R-:W-:Y:S05]  /*3470*/  CALL.ABS.NOINC R8 ;  /* 0x0000000008007343 */ /* 0x002fea0003c00000 */
.L_x_67:
        /* <DEDUP_REMOVED lines=16> */
.L_x_59:
[----:B------:R-:W-:Y:S05]  /*3580*/  BSYNC.RECONVERGENT B6 ;  /* 0x0000000000067941 */ /* 0x000fea0003800200 */
.L_x_53:
[----:B--2---:R-:W-:Y:S01]  /*3590*/  IMAD.MOV.U32 R0, RZ, RZ, 0x34 ;  /* 0x00000034ff007424 */ /* 0x004fe200078e00ff */
[----:B------:R-:W-:Y:S01]  /*35a0*/  MOV R7, 0x4b ;  /* 0x0000004b00077802 */ /* 0x000fe20000000f00 */
[----:B------:R-:W-:Y:S02]  /*35b0*/  IMAD.MOV.U32 R8, RZ, RZ, 0x52 ;  /* 0x00000052ff087424 */ /* 0x000fe400078e00ff */
[----:B------:R-:W-:Y:S02]  /*35c0*/  HFMA2 R3, -RZ, RZ, 0, 3.93390655517578125e-06 ;  /* 0x00000042ff037431 */ /* 0x000fe400000001ff */
[----:B------:R-:W-:Y:S01]  /*35d0*/  IMAD.MOV.U32 R4, RZ, RZ, 0x49 ;  /* 0x00000049ff047424 */ /* 0x000fe200078e00ff */
[----:B------:R-:W-:Y:S01]  /*35e0*/  STL.U8 [R1+0x51], R0 ;  /* 0x0000510001007387 */ /* 0x000fe20000100000 */
[----:B------:R-:W-:Y:S01]  /*35f0*/  IMAD.MOV.U32 R5, RZ, RZ, 0x31 ;  /* 0x00000031ff057424 */ /* 0x000fe200078e00ff */
[----:B------:R-:W-:Y:S01]  /*3600*/  MOV R9, 0x38 ;  /* 0x0000003800097802 */ /* 0x000fe20000000f00 */
[----:B------:R-:W-:Y:S01]  /*3610*/  IMAD.MOV.U32 R6, RZ, RZ, 0x30 ;  /* 0x00000030ff067424 */ /* 0x000fe200078e00ff */
[----:B------:R-:W-:Y:S01]  /*3620*/  STL.U8 [R1+0x10], R0 ;  /* 0x0000100001007387 */ /* 0x000fe20000100000 */
[----:B------:R-:W-:Y:S01]  /*3630*/  ISETP.NE.AND P0, PT, R17, 0x42, PT ;  /* 0x000000421100780c */ /* 0x000fe20003f05270 */
[----:B------:R-:W-:Y:S02]  /*3640*/  BSSY.RECONVERGENT B6, `(.L_x_70) ;  /* 0x00000b8000067945 */ /* 0x000fe40003800200 */
[----:B------:R0:W-:Y:S04]  /*3650*/  STL.U8 [R1+0x12], R0 ;  /* 0x0000120001007387 */ /* 0x0001e80000100000 */
[----:B------:R1:W-:Y:S04]  /*3660*/  STL.U8 [R1+0x1], R4 ;  /* 0x0000010401007387 */ /* 0x0003e80000100000 */
[----:B------:R2:W-:Y:S01]  /*3670*/  STL.U8 [R1+0x7], R7 ;  /* 0x0000070701007387 */ /* 0x0005e20000100000 */
[----:B0-----:R-:W-:Y:S01]  /*3680*/  PRMT R0, R8, 0x7610, R0 ;  /* 0x0000761008007816 */ /* 0x001fe20000000000 */
[----:B------:R-:W-:-:S02]  /*3690*/  IMAD.MOV.U32 R8, RZ, RZ, 0x41 ;  /* 0x00000041ff087424 */ /* 0x000fc400078e00ff */
[----:B------:R-:W-:Y:S03]  /*36a0*/  STL.U8 [R1+0x2], R5 ;  /* 0x0000020501007387 */ /* 0x000fe60000100000 */
[----:B-1----:R-:W-:Y:S01]  /*36b0*/  PRMT R4, R8, 0x7610, R4 ;  /* 0x0000761008047816 */ /* 0x002fe20000000004 */
[----:B------:R-:W-:Y:S01]  /*36c0*/  IMAD.MOV.U32 R8, RZ, RZ, 0x36 ;  /* 0x00000036ff087424 */ /* 0x000fe200078e00ff */
[----:B------:R0:W-:Y:S01]  /*36d0*/  STL.U8 [R1+0x3], R5 ;  /* 0x0000030501007387 */ /* 0x0001e20000100000 */
[----:B--2---:R-:W-:-:S03]  /*36e0*/  IMAD.MOV.U32 R7, RZ, RZ, 0x55 ;  /* 0x00000055ff077424 */ /* 0x004fc600078e00ff */
[----:B------:R-:W-:Y:S04]  /*36f0*/  STL.U8 [R1+0x8], R0 ;  /* 0x0000080001007387 */ /* 0x000fe80000100000 */
[----:B------:R1:W-:Y:S01]  /*3700*/  STL.U8 [R1+0xe], R0 ;  /* 0x00000e0001007387 */ /* 0x0003e20000100000 */
[----:B0-----:R-:W-:-:S03]  /*3710*/  HFMA2 R5, -RZ, RZ, 0, 3.159046173095703125e-06 ;  /* 0x00000035ff057431 */ /* 0x001fc600000001ff */
[----:B------:R0:W-:Y:S04]  /*3720*/  STL.U8 [R1], R3 ;  /* 0x0000000301007387 */ /* 0x0001e80000100000 */
[----:B------:R-:W-:Y:S01]  /*3730*/  STL.U8 [R1+0x4], R6 ;  /* 0x0000040601007387 */ /* 0x000fe20000100000 */
[----:B-1----:R-:W-:-:S03]  /*3740*/  PRMT R0, R7, 0x7610, R0 ;  /* 0x0000761007007816 */ /* 0x002fc60000000000 */
[----:B------:R-:W-:Y:S01]  /*3750*/  STL.U8 [R1+0x5], R6 ;  /* 0x0000050601007387 */ /* 0x000fe20000100000 */
[----:B------:R-:W-:Y:S01]  /*3760*/  PRMT R7, R8, 0x7610, R7 ;  /* 0x0000761008077816 */ /* 0x000fe20000000007 */
[----:B0-----:R-:W-:Y:S01]  /*3770*/  IMAD.MOV.U32 R3, RZ, RZ, 0x32 ;  /* 0x00000032ff037424 */ /* 0x001fe200078e00ff */
[----:B------:R-:W-:Y:S01]  /*3780*/  PRMT R8, R9, 0x7610, R8 ;  /* 0x0000761009087816 */ /* 0x000fe20000000008 */
[----:B------:R-:W-:Y:S04]  /*3790*/  STL.U8 [R1+0xb], R6 ;  /* 0x00000b0601007387 */ /* 0x000fe80000100000 */
[----:B------:R-:W-:Y:S04]  /*37a0*/  STL.U8 [R1+0xc], R6 ;  /* 0x00000c0601007387 */ /* 0x000fe80000100000 */
[----:B------:R-:W-:Y:S04]  /*37b0*/  STL.U8 [R1+0x13], R6 ;  /* 0x0000130601007387 */ /* 0x000fe80000100000 */
[----:B------:R-:W-:Y:S04]  /*37c0*/  STL.U8 [R1+0x18], R6 ;  /* 0x0000180601007387 */ /* 0x000fe80000100000 */
[----:B------:R0:W-:Y:S04]  /*37d0*/  STL.U8 [R1+0x1a], R6 ;  /* 0x00001a0601007387 */ /* 0x0001e80000100000 */
[----:B------:R1:W-:Y:S04]  /*37e0*/  STL.U8 [R1+0x9], R3 ;  /* 0x0000090301007387 */ /* 0x0003e80000100000 */
[----:B------:R1:W-:Y:S01]  /*37f0*/  STL.U8 [R1+0xa], R3 ;  /* 0x00000a0301007387 */ /* 0x0003e20000100000 */
[----:B0-----:R-:W-:-:S03]  /*3800*/  IMAD.MOV.U32 R6, RZ, RZ, 0x50 ;  /* 0x00000050ff067424 */ /* 0x001fc600078e00ff */
        /* <DEDUP_REMOVED lines=16> */
[----:B-1----:R-:W-:Y:S02]  /*3910*/  IMAD.MOV.U32 R3, RZ, RZ, 0x42 ;  /* 0x00000042ff037424 */ /* 0x002fe400078e00ff */
[----:B------:R-:W-:Y:S02]  /*3920*/  IMAD.U32 R5, RZ, RZ, UR42 ;  /* 0x0000002aff057e24 */ /* 0x000fe4000f8e00ff */
[----:B------:R-:W-:-:S07]  /*3930*/  IMAD.MOV.U32 R0, RZ, RZ, R1 ;  /* 0x000000ffff007224 */ /* 0x000fce00078e0001 */
.L_x_73:
        /* <DEDUP_REMOVED lines=9> */
.L_x_71:
[----:B------:R-:W-:-:S13]  /*39d0*/  ISETP.NE.AND P0, PT, R17, 0x52, PT ;  /* 0x000000521100780c */ /* 0x000fda0003f05270 */
[----:B------:R-:W-:Y:S05]  /*39e0*/  @!P0 BRA `(.L_x_74) ;  /* 0x0000000000448947 */ /* 0x000fea0003800000 */
[----:B------:R-:W-:-:S13]  /*39f0*/  ISETP.NE.AND P0, PT, R17, 0x50, PT ;  /* 0x000000501100780c */ /* 0x000fda0003f05270 */
[----:B------:R-:W-:Y:S05]  /*3a00*/  @!P0 BRA `(.L_x_75) ;  /* 0x0000000000748947 */ /* 0x000fea0003800000 */
[----:B------:R-:W-:-:S13]  /*3a10*/  ISETP.NE.AND P0, PT, R17, 0x4b, PT ;  /* 0x0000004b1100780c */ /* 0x000fda0003f05270 */
[----:B------:R-:W-:Y:S05]  /*3a20*/  @P0 BRA `(.L_x_76) ;  /* 0x0000000400e40947 */ /* 0x000fea0003800000 */
[----:B-1----:R-:W-:Y:S01]  /*3a30*/  IMAD.MOV.U32 R0, RZ, RZ, 0x4b ;  /* 0x0000004bff007424 */ /* 0x002fe200078e00ff */
[----:B------:R-:W-:Y:S01]  /*3a40*/  MOV R4, UR42 ;  /* 0x0000002a00047c02 */ /* 0x000fe20008000f00 */
[----:B------:R-:W-:-:S07]  /*3a50*/  IMAD.U32 R5, RZ, RZ, UR39 ;  /* 0x00000027ff057e24 */ /* 0x000fce000f8e00ff */
.L_x_78:
        /* <DEDUP_REMOVED lines=10> */
.L_x_74:
[----:B-1----:R-:W-:Y:S02]  /*3b00*/  IMAD.MOV.U32 R0, RZ, RZ, 0x52 ;  /* 0x00000052ff007424 */ /* 0x002fe400078e00ff */
[----:B------:R-:W-:Y:S02]  /*3b10*/  IMAD.U32 R4, RZ, RZ, UR42 ;  /* 0x0000002aff047e24 */ /* 0x000fe4000f8e00ff */
[----:B------:R-:W-:-:S07]  /*3b20*/  IMAD.U32 R5, RZ, RZ, UR40 ;  /* 0x00000028ff057e24 */ /* 0x000fce000f8e00ff */
.L_x_80:
        /* <DEDUP_REMOVED lines=11> */
.L_x_75:
[----:B-1----:R-:W-:Y:S01]  /*3be0*/  IMAD.MOV.U32 R0, RZ, RZ, 0x50 ;  /* 0x00000050ff007424 */ /* 0x002fe200078e00ff */
[----:B------:R-:W-:Y:S01]  /*3bf0*/  MOV R5, UR41 ;  /* 0x0000002900057c02 */ /* 0x000fe20008000f00 */
[----:B------:R-:W-:-:S07]  /*3c00*/  IMAD.U32 R4, RZ, RZ, UR42 ;  /* 0x0000002aff047e24 */ /* 0x000fce000f8e00ff */
.L_x_82:
        /* <DEDUP_REMOVED lines=10> */
.L_x_81:
        /* <DEDUP_REMOVED lines=16> */
.L_x_83:
[----:B------:R-:W-:Y:S05]  /*3db0*/  BRA `(.L_x_84) ;  /* 0x0000000000c07947 */ /* 0x000fea0003800000 */
.L_x_79:
        /* <DEDUP_REMOVED lines=16> */
.L_x_85:
[----:B------:R-:W-:Y:S05]  /*3ec0*/  BRA `(.L_x_84) ;  /* 0x00000000007c7947 */ /* 0x000fea0003800000 */
.L_x_77:
        /* <DEDUP_REMOVED lines=16> */
.L_x_86:
[----:B------:R-:W-:Y:S05]  /*3fd0*/  BRA `(.L_x_84) ;  /* 0x0000000000387947 */ /* 0x000fea0003800000 */
.L_x_72:
        /* <DEDUP_REMOVED lines=14> */
.L_x_84:
        /* <DEDUP_REMOVED lines=16> */
.L_x_76:
[----:B------:R-:W-:Y:S05]  /*41c0*/  BSYNC.RECONVERGENT B6 ;  /* 0x0000000000067941 */ /* 0x000fea0003800200 */
.L_x_70:
[----:B-1----:R-:W-:Y:S01]  /*41d0*/  IMAD.MOV.U32 R0, RZ, RZ, 0x35 ;  /* 0x00000035ff007424 */ /* 0x002fe200078e00ff */
        /* <DEDUP_REMOVED lines=8> */
[----:B------:R0:W-:Y:S01]  /*4260*/  STL.U8 [R1+0x11], R0 ;  /* 0x0000110001007387 */ /* 0x0001e20000100000 */
[----:B------:R-:W-:Y:S01]  /*4270*/  ISETP.NE.AND P0, PT, R17, 0x42, PT ;  /* 0x000000421100780c */ /* 0x000fe20003f05270 */
[----:B------:R-:W-:Y:S02]  /*4280*/  BSSY.RECONVERGENT B6, `(.L_x_87) ;  /* 0x00000b8000067945 */ /* 0x000fe40003800200 */
        /* <DEDUP_REMOVED lines=11> */
[----:B0-----:R-:W-:-:S03]  /*4340*/  HFMA2 R5, -RZ, RZ, 0, 3.0994415283203125e-06 ;  /* 0x00000034ff057431 */ /* 0x001fc600000001ff */
        /* <DEDUP_REMOVED lines=35> */
.L_x_90:
        /* <DEDUP_REMOVED lines=9> */
.L_x_88:
        /* <DEDUP_REMOVED lines=9> */
.L_x_95:
        /* <DEDUP_REMOVED lines=10> */
.L_x_91:
[----:B-1----:R-:W-:Y:S01]  /*4740*/  IMAD.MOV.U32 R0, RZ, RZ, 0x52 ;  /* 0x00000052ff007424 */ /* 0x002fe200078e00ff */
[----:B------:R-:W-:Y:S01]  /*4750*/  MOV R5, UR40 ;  /* 0x0000002800057c02 */ /* 0x000fe20008000f00 */
[----:B------:R-:W-:-:S07]  /*4760*/  IMAD.U32 R4, RZ, RZ, UR42 ;  /* 0x0000002aff047e24 */ /* 0x000fce000f8e00ff */
.L_x_97:
        /* <DEDUP_REMOVED lines=9> */
[----:B------:R-:W-:-:S13]  /*4800*/  ISETP.NE.AND P0, PT, R17, 0x50, PT ;  /* 0x000000501100780c */ /* 0x000fda0003f05270 */
[----:B------:R-:W-:Y:S05]  /*4810*/  @P0 BRA `(.L_x_93) ;  /* 0x0000000400780947 */ /* 0x000fea0003800000 */
.L_x_92:
[----:B-1----:R-:W-:Y:S01]  /*4820*/  IMAD.MOV.U32 R0, RZ, RZ, 0x50 ;  /* 0x00000050ff007424 */ /* 0x002fe200078e00ff */
[----:B------:R-:W-:Y:S01]  /*4830*/  MOV R4, UR42 ;  /* 0x0000002a00047c02 */ /* 0x000fe20008000f00 */
[----:B------:R-:W-:-:S07]  /*4840*/  IMAD.U32 R5, RZ, RZ, UR41 ;  /* 0x00000029ff057e24 */ /* 0x000fce000f8e00ff */
.L_x_99:
        /* <DEDUP_REMOVED lines=10> */
.L_x_98:
        /* <DEDUP_REMOVED lines=11> */
[----:B------:R-:W-:Y:S01]  /*49a0*/  MOV R7, UR5 ;  /* 0x0000000500077c02 */ /* 0x000fe20008000f00 */
[----:B0-----:R-:W-:Y:S01]  /*49b0*/  IMAD.U32 R5, RZ, RZ, UR7 ;  /* 0x00000007ff057e24 */ /* 0x001fe2000f8e00ff */
[----:B------:R-:W-:-:S07]  /*49c0*/  MOV R4, UR6 ;  /* 0x0000000600047c02 */ /* 0x000fce0008000f00 */
[----:B------:R-:W-:-:S07]  /*49d0*/  LEPC R20, `(.L_x_100) ;  /* 0x000000001014794e */ /* 0x000fce0000000000 */
[----:B-12---:R-:W-:Y:S05]  /*49e0*/  CALL.ABS.NOINC R8 ;  /* 0x0000000008007343 */ /* 0x006fea0003c00000 */
.L_x_100:
[----:B------:R-:W-:Y:S05]  /*49f0*/  BRA `(.L_x_101) ;  /* 0x0000000000c07947 */ /* 0x000fea0003800000 */
.L_x_96:
        /* <DEDUP_REMOVED lines=16> */
.L_x_102:
[----:B------:R-:W-:Y:S05]  /*4b00*/  BRA `(.L_x_101) ;  /* 0x00000000007c7947 */ /* 0x000fea0003800000 */
.L_x_94:
        /* <DEDUP_REMOVED lines=16> */
.L_x_103:
[----:B------:R-:W-:Y:S05]  /*4c10*/  BRA `(.L_x_101) ;  /* 0x0000000000387947 */ /* 0x000fea0003800000 */
.L_x_89:
        /* <DEDUP_REMOVED lines=9> */
[----:B------:R-:W-:Y:S02]  /*4cb0*/  MOV R7, UR5 ;  /* 0x0000000500077c02 */ /* 0x000fe40008000f00 */
[----:B0-----:R-:W-:Y:S01]  /*4cc0*/  MOV R4, UR6 ;  /* 0x0000000600047c02 */ /* 0x001fe20008000f00 */
[----:B--2---:R-:W-:-:S07]  /*4cd0*/  IMAD.U32 R5, RZ, RZ, UR7 ;  /* 0x00000007ff057e24 */ /* 0x004fce000f8e00ff */
[----:B------:R-:W-:-:S07]  /*4ce0*/  LEPC R20, `(.L_x_101) ;  /* 0x000000001014794e */ /* 0x000fce0000000000 */
[----:B-1----:R-:W-:Y:S05]  /*4cf0*/  CALL.ABS.NOINC R8 ;  /* 0x0000000008007343 */ /* 0x002fea0003c00000 */
.L_x_101:
        /* <DEDUP_REMOVED lines=16> */
.L_x_93:
[----:B------:R-:W-:Y:S05]  /*4e00*/  BSYNC.RECONVERGENT B6 ;  /* 0x0000000000067941 */ /* 0x000fea0003800200 */
.L_x_87:
[----:B-1----:R-:W-:Y:S02]  /*4e10*/  IMAD.MOV.U32 R0, RZ, RZ, 0x36 ;  /* 0x00000036ff007424 */ /* 0x002fe400078e00ff */
[----:B------:R-:W-:Y:S02]  /*4e20*/  HFMA2 R4, -RZ, RZ, 0, 4.351139068603515625e-06 ;  /* 0x00000049ff047431 */ /* 0x000fe400000001ff */
[----:B------:R-:W-:Y:S01]  /*4e30*/  IMAD.MOV.U32 R8, RZ, RZ, 0x52 ;  /* 0x00000052ff087424 */ /* 0x000fe200078e00ff */
[----:B------:R-:W-:Y:S01]  /*4e40*/  MOV R7, 0x4b ;  /* 0x0000004b00077802 */ /* 0x000fe20000000f00 */
[----:B------:R-:W-:Y:S01]  /*4e50*/  IMAD.MOV.U32 R3, RZ, RZ, 0x42 ;  /* 0x00000042ff037424 */ /* 0x000fe200078e00ff */
[----:B------:R-:W-:Y:S01]  /*4e60*/  STL.U8 [R1+0x51], R0 ;  /* 0x0000510001007387 */ /* 0x000fe20000100000 */
[----:B------:R-:W-:Y:S01]  /*4e70*/  IMAD.MOV.U32 R5, RZ, RZ, 0x31 ;  /* 0x00000031ff057424 */ /* 0x000fe200078e00ff */
[----:B------:R-:W-:Y:S01]  /*4e80*/  ISETP.NE.AND P0, PT, R17, 0x42, PT ;  /* 0x000000421100780c */ /* 0x000fe20003f05270 */
[----:B------:R-:W-:Y:S01]  /*4e90*/  IMAD.MOV.U32 R6, RZ, RZ, 0x30 ;  /* 0x00000030ff067424 */ /* 0x000fe200078e00ff */
[----:B------:R0:W-:Y:S01]  /*4ea0*/  STL.U8 [R1+0x17], R0 ;  /* 0x0000170001007387 */ /* 0x0001e20000100000 */
[----:B------:R-:W-:Y:S01]  /*4eb0*/  IMAD.MOV.U32 R9, RZ, RZ, 0x38 ;  /* 0x00000038ff097424 */ /* 0x000fe200078e00ff */
[----:B------:R-:W-:Y:S02]  /*4ec0*/  BSSY.RECONVERGENT B6, `(.L_x_104) ;  /* 0x00000b8000067945 */ /* 0x000fe40003800200 */
[----:B------:R-:W-:Y:S04]  /*4ed0*/  STL.U8 [R1+0x1], R4 ;  /* 0x0000010401007387 */ /* 0x000fe80000100000 */
[----:B------:R1:W-:Y:S01]  /*4ee0*/  STL.U8 [R1+0x7], R7 ;  /* 0x0000070701007387 */ /* 0x0003e20000100000 */
[----:B0-----:R-:W-:Y:S01]  /*4ef0*/  PRMT R0, R8, 0x7610, R0 ;  /* 0x0000761008007816 */ /* 0x001fe20000000000 */
[----:B------:R-:W-:-:S02]  /*4f00*/  HFMA2 R8, -RZ, RZ, 0, 3.874301910400390625e-06 ;  /* 0x00000041ff087431 */ /* 0x000fc400000001ff */
[----:B------:R0:W-:Y:S04]  /*4f10*/  STL.U8 [R1], R3 ;  /* 0x0000000301007387 */ /* 0x0001e80000100000 */
[----:B------:R-:W-:Y:S01]  /*4f20*/  STL.U8 [R1+0x8], R0 ;  /* 0x0000080001007387 */ /* 0x000fe20000100000 */
[----:B-1----:R-:W-:-:S03]  /*4f30*/  MOV R7, 0x50 ;  /* 0x0000005000077802 */ /* 0x002fc60000000f00 */
[----:B------:R1:W-:Y:S01]  /*4f40*/  STL.U8 [R1+0xe], R0 ;  /* 0x00000e0001007387 */ /* 0x0003e20000100000 */
[----:B------:R-:W-:Y:S01]  /*4f50*/  PRMT R4, R8, 0x7610, R4 ;  /* 0x0000761008047816 */ /* 0x000fe20000000004 */
[----:B------:R-:W-:Y:S02]  /*4f60*/  IMAD.MOV.U32 R8, RZ, RZ, 0x55 ;  /* 0x00000055ff087424 */ /* 0x000fe400078e00ff */
[----:B------:R-:W-:Y:S01]  /*4f70*/  STL.U8 [R1+0x2], R5 ;  /* 0x0000020501007387 */ /* 0x000fe20000100000 */
[----:B0-----:R-:W-:-:S03]  /*4f80*/  IMAD.MOV.U32 R3, RZ, RZ, 0x32 ;  /* 0x00000032ff037424 */ /* 0x001fc600078e00ff */
[----:B------:R0:W-:Y:S01]  /*4f90*/  STL.U8 [R1+0x3], R5 ;  /* 0x0000030501007387 */ /* 0x0001e20000100000 */
[----:B-1----:R-:W-:-:S03]  /*4fa0*/  PRMT R0, R7, 0x7610, R0 ;  /* 0x0000761007007816 */ /* 0x002fc60000000000 */
[----:B------:R-:W-:Y:S01]  /*4fb0*/  STL.U8 [R1+0x4], R6 ;  /* 0x0000040601007387 */ /* 0x000fe20000100000 */
[----:B------:R-:W-:Y:S02]  /*4fc0*/  PRMT R7, R8, 0x7610, R7 ;  /* 0x0000761008077816 */ /* 0x000fe40000000007 */
[----:B------:R-:W-:Y:S01]  /*4fd0*/  PRMT R8, R9, 0x7610, R8 ;  /* 0x0000761009087816 */ /* 0x000fe20000000008 */
[----:B------:R-:W-:Y:S01]  /*4fe0*/  STL.U8 [R1+0x5], R6 ;  /* 0x0000050601007387 */ /* 0x000fe20000100000 */
[----:B0-----:R-:W-:-:S03]  /*4ff0*/  IMAD.MOV.U32 R5, RZ, RZ, 0x34 ;  /* 0x00000034ff057424 */ /* 0x001fc600078e00ff */
        /* <DEDUP_REMOVED lines=25> */
[----:B-1----:R-:W-:Y:S01]  /*5190*/  MOV R3, 0x42 ;  /* 0x0000004200037802 */ /* 0x002fe20000000f00 */
[----:B------:R-:W-:Y:S02]  /*51a0*/  IMAD.U32 R5, RZ, RZ, UR42 ;  /* 0x0000002aff057e24 */ /* 0x000fe4000f8e00ff */
[----:B------:R-:W-:-:S07]  /*51b0*/  IMAD.MOV.U32 R0, RZ, RZ, R1 ;  /* 0x000000ffff007224 */ /* 0x000fce00078e0001 */
.L_x_107:
        /* <DEDUP_REMOVED lines=9> */
.L_x_105:
[----:B------:R-:W-:-:S13]  /*5250*/  ISETP.NE.AND P0, PT, R17, 0x52, PT ;  /* 0x000000521100780c */ /* 0x000fda0003f05270 */
[----:B------:R-:W-:Y:S05]  /*5260*/  @!P0 BRA `(.L_x_108) ;  /* 0x0000000000448947 */ /* 0x000fea0003800000 */
[----:B------:R-:W-:-:S13]  /*5270*/  ISETP.NE.AND P0, PT, R17, 0x50, PT ;  /* 0x000000501100780c */ /* 0x000fda0003f05270 */
[----:B------:R-:W-:Y:S05]  /*5280*/  @!P0 BRA `(.L_x_109) ;  /* 0x0000000000748947 */ /* 0x000fea0003800000 */
[----:B------:R-:W-:-:S13]  /*5290*/  ISETP.NE.AND P0, PT, R17, 0x4b, PT ;  /* 0x0000004b1100780c */ /* 0x000fda0003f05270 */
[----:B------:R-:W-:Y:S05]  /*52a0*/  @P0 BRA `(.L_x_110) ;  /* 0x0000000400e40947 */ /* 0x000fea0003800000 */
[----:B-1----:R-:W-:Y:S02]  /*52b0*/  HFMA2 R0, -RZ, RZ, 0, 4.470348358154296875e-06 ;  /* 0x0000004bff007431 */ /* 0x002fe400000001ff */
[----:B------:R-:W-:Y:S02]  /*52c0*/  IMAD.U32 R4, RZ, RZ, UR42 ;  /* 0x0000002aff047e24 */ /* 0x000fe4000f8e00ff */
[----:B------:R-:W-:-:S07]  /*52d0*/  IMAD.U32 R5, RZ, RZ, UR39 ;  /* 0x00000027ff057e24 */ /* 0x000fce000f8e00ff */
.L_x_112:
        /* <DEDUP_REMOVED lines=9> */
[----:B------:R-:W-:Y:S05]  /*5370*/  BRA `(.L_x_110) ;  /* 0x0000000400b07947 */ /* 0x000fea0003800000 */
.L_x_108:
[----:B-1----:R-:W-:Y:S01]  /*5380*/  MOV R0, 0x52 ;  /* 0x0000005200007802 */ /* 0x002fe20000000f00 */
[----:B------:R-:W-:Y:S02]  /*5390*/  IMAD.U32 R4, RZ, RZ, UR42 ;  /* 0x0000002aff047e24 */ /* 0x000fe4000f8e00ff */
[----:B------:R-:W-:-:S07]  /*53a0*/  IMAD.U32 R5, RZ, RZ, UR40 ;  /* 0x00000028ff057e24 */ /* 0x000fce000f8e00ff */
.L_x_114:
        /* <DEDUP_REMOVED lines=11> */
.L_x_109:
[----:B-1----:R-:W-:Y:S02]  /*5460*/  HFMA2 R0, -RZ, RZ, 0, 4.76837158203125e-06 ;  /* 0x00000050ff007431 */ /* 0x002fe400000001ff */
[----:B------:R-:W-:Y:S02]  /*5470*/  IMAD.U32 R5, RZ, RZ, UR41 ;  /* 0x00000029ff057e24 */ /* 0x000fe4000f8e00ff */
[----:B------:R-:W-:-:S07]  /*5480*/  IMAD.U32 R4, RZ, RZ, UR42 ;  /* 0x0000002aff047e24 */ /* 0x000fce000f8e00ff */
.L_x_116:
        /* <DEDUP_REMOVED lines=10> */
.L_x_115:
        /* <DEDUP_REMOVED lines=16> */
.L_x_117:
[----:B------:R-:W-:Y:S05]  /*5630*/  BRA `(.L_x_118) ;  /* 0x0000000000c07947 */ /* 0x000fea0003800000 */
.L_x_113:
        /* <DEDUP_REMOVED lines=16> */
.L_x_119:
[----:B------:R-:W-:Y:S05]  /*5740*/  BRA `(.L_x_118) ;  /* 0x00000000007c7947 */ /* 0x000fea0003800000 */
.L_x_111:
        /* <DEDUP_REMOVED lines=16> */
.L_x_120:
[----:B------:R-:W-:Y:S05]  /*5850*/  BRA `(.L_x_118) ;  /* 0x0000000000387947 */ /* 0x000fea0003800000 */
.L_x_106:
        /* <DEDUP_REMOVED lines=9> */
[----:B------:R-:W-:Y:S02]  /*58f0*/  IMAD.U32 R7, RZ, RZ, UR5 ;  /* 0x00000005ff077e24 */ /* 0x000fe4000f8e00ff */
[----:B0-----:R-:W-:Y:S01]  /*5900*/  IMAD.U32 R4, RZ, RZ, UR6 ;  /* 0x00000006ff047e24 */ /* 0x001fe2000f8e00ff */
[----:B--2---:R-:W-:-:S07]  /*5910*/  MOV R5, UR7 ;  /* 0x0000000700057c02 */ /* 0x004fce0008000f00 */
[----:B------:R-:W-:-:S07]  /*5920*/  LEPC R20, `(.L_x_118) ;  /* 0x000000001014794e */ /* 0x000fce0000000000 */
[----:B-1----:R-:W-:Y:S05]  /*5930*/  CALL.ABS.NOINC R8 ;  /* 0x0000000008007343 */ /* 0x002fea0003c00000 */
.L_x_118:
        /* <DEDUP_REMOVED lines=16> */
.L_x_110:
[----:B------:R-:W-:Y:S05]  /*5a40*/  BSYNC.RECONVERGENT B6 ;  /* 0x0000000000067941 */ /* 0x000fea0003800200 */
.L_x_104:
[----:B-1----:R-:W-:Y:S02]  /*5a50*/  HFMA2 R0, -RZ, RZ, 0, 3.278255462646484375e-06 ;  /* 0x00000037ff007431 */ /* 0x002fe400000001ff */
[----:B------:R-:W-:Y:S02]  /*5a60*/  IMAD.MOV.U32 R3, RZ, RZ, 0x42 ;  /* 0x00000042ff037424 */ /* 0x000fe400078e00ff */
[----:B------:R-:W-:Y:S02]  /*5a70*/  HFMA2 R8, -RZ, RZ, 0, 4.88758087158203125e-06 ;  /* 0x00000052ff087431 */ /* 0x000fe400000001ff */
[----:B------:R-:W-:Y:S01]  /*5a80*/  IMAD.MOV.U32 R4, RZ, RZ, 0x49 ;  /* 0x00000049ff047424 */ /* 0x000fe200078e00ff */
[----:B------:R-:W-:Y:S01]  /*5a90*/  MOV R5, 0x31 ;  /* 0x0000003100057802 */ /* 0x000fe20000000f00 */
[----:B------:R-:W-:Y:S01]  /*5aa0*/  IMAD.MOV.U32 R7, RZ, RZ, 0x4b ;  /* 0x0000004bff077424 */ /* 0x000fe200078e00ff */
[----:B------:R0:W-:Y:S01]  /*5ab0*/  STL.U8 [R1], R3 ;  /* 0x0000000301007387 */ /* 0x0001e20000100000 */
[----:B------:R-:W-:Y:S01]  /*5ac0*/  IMAD.MOV.U32 R9, RZ, RZ, 0x32 ;  /* 0x00000032ff097424 */ /* 0x000fe200078e00ff */
[----:B------:R-:W-:Y:S01]  /*5ad0*/  ISETP.NE.AND P0, PT, R17, 0x42, PT ;  /* 0x000000421100780c */ /* 0x000fe20003f05270 */
[----:B------:R-:W-:Y:S01]  /*5ae0*/  IMAD.MOV.U32 R6, RZ, RZ, 0x30 ;  /* 0x00000030ff067424 */ /* 0x000fe200078e00ff */
[----:B------:R1:W-:Y:S01]  /*5af0*/  STL.U8 [R1+0x51], R0 ;  /* 0x0000510001007387 */ /* 0x0003e20000100000 */
[----:B------:R-:W-:Y:S01]  /*5b00*/  IMAD.MOV.U32 R10, RZ, RZ, 0x38 ;  /* 0x00000038ff0a7424 */ /* 0x000fe200078e00ff */
[----:B------:R-:W-:Y:S02]  /*5b10*/  BSSY.RECONVERGENT B6, `(.L_x_121) ;  /* 0x00000b9000067945 */ /* 0x000fe40003800200 */
[----:B------:R2:W-:Y:S01]  /*5b20*/  STL.U8 [R1+0x1], R4 ;  /* 0x0000010401007387 */ /* 0x0005e20000100000 */
[----:B0-----:R-:W-:Y:S01]  /*5b30*/  PRMT R3, R9, 0x7610, R3 ;  /* 0x0000761009037816 */ /* 0x001fe20000000003 */
[----:B------:R-:W-:-:S02]  /*5b40*/  IMAD.MOV.U32 R9, RZ, RZ, 0x36 ;  /* 0x00000036ff097424 */ /* 0x000fc400078e00ff */
[----:B------:R0:W-:Y:S01]  /*5b50*/  STL.U8 [R1+0x7], R7 ;  /* 0x0000070701007387 */ /* 0x0001e20000100000 */
[----:B-1----:R-:W-:Y:S01]  /*5b60*/  PRMT R0, R8, 0x7610, R0 ;  /* 0x0000761008007816 */ /* 0x002fe20000000000 */
[----:B------:R-:W-:Y:S02]  /*5b70*/  HFMA2 R8, -RZ, RZ, 0, 5.066394805908203125e-06 ;  /* 0x00000055ff087431 */ /* 0x000fe400000001ff */
[----:B------:R-:W-:Y:S01]  /*5b80*/  STL.U8 [R1+0x2], R5 ;  /* 0x0000020501007387 */ /* 0x000fe20000100000 */
[----:B--2---:R-:W-:-:S03]  /*5b90*/  IMAD.MOV.U32 R4, RZ, RZ, 0x41 ;  /* 0x00000041ff047424 */ /* 0x004fc600078e00ff */
[----:B------:R-:W-:Y:S01]  /*5ba0*/  STL.U8 [R1+0x8], R0 ;  /* 0x0000080001007387 */ /* 0x000fe20000100000 */
[----:B0-----:R-:W-:-:S03]  /*5bb0*/  IMAD.MOV.U32 R7, RZ, RZ, 0x50 ;  /* 0x00000050ff077424 */ /* 0x001fc600078e00ff */
[----:B------:R0:W-:Y:S04]  /*5bc0*/  STL.U8 [R1+0xe], R0 ;  /* 0x00000e0001007387 */ /* 0x0001e80000100000 */
[----:B------:R1:W-:Y:S04]  /*5bd0*/  STL.U8 [R1+0x3], R5 ;  /* 0x0000030501007387 */ /* 0x0003e80000100000 */
[----:B------:R-:W-:Y:S01]  /*5be0*/  STL.U8 [R1+0x4], R6 ;  /* 0x0000040601007387 */ /* 0x000fe20000100000 */
[----:B0-----:R-:W-:-:S03]  /*5bf0*/  PRMT R0, R7, 0x7610, R0 ;  /* 0x0000761007007816 */ /* 0x001fc60000000000 */
[----:B------:R-:W-:Y:S01]  /*5c00*/  STL.U8 [R1+0x5], R6 ;  /* 0x0000050601007387 */ /* 0x000fe20000100000 */
[----:B------:R-:W-:Y:S02]  /*5c10*/  PRMT R7, R9, 0x7610, R7 ;  /* 0x0000761009077816 */ /* 0x000fe40000000007 */
[----:B-1----:R-:W-:Y:S01]  /*5c20*/  MOV R5, 0x34 ;  /* 0x0000003400057802 */ /* 0x002fe20000000f00 */
[----:B------:R-:W-:Y:S04]  /*5c30*/  STL.U8 [R1+0xb], R6 ;  /* 0x00000b0601007387 */ /* 0x000fe80000100000 */
[----:B------:R-:W-:Y:S04]  /*5c40*/  STL.U8 [R1+0xc], R6 ;  /* 0x00000c0601007387 */ /* 0x000fe80000100000 */
        /* <DEDUP_REMOVED lines=29> */
.L_x_124:
        /* <DEDUP_REMOVED lines=9> */
.L_x_122:
[----:B------:R-:W-:-:S13]  /*5eb0*/  ISETP.NE.AND P0, PT, R17, 0x52, PT ;  /* 0x000000521100780c */ /* 0x000fda0003f05270 */
[----:B------:R-:W-:Y:S05]  /*5ec0*/  @!P0 BRA `(.L_x_125) ;  /* 0x0000000000448947 */ /* 0x000fea0003800000 */
[----:B------:R-:W-:-:S13]  /*5ed0*/  ISETP.NE.AND P0, PT, R17, 0x50, PT ;  /* 0x000000501100780c */ /* 0x000fda0003f05270 */
[----:B------:R-:W-:Y:S05]  /*5ee0*/  @!P0 BRA `(.L_x_126) ;  /* 0x0000000000748947 */ /* 0x000fea0003800000 */
[----:B------:R-:W-:-:S13]  /*5ef0*/  ISETP.NE.AND P0, PT, R17, 0x4b, PT ;  /* 0x0000004b1100780c */ /* 0x000fda0003f05270 */
[----:B------:R-:W-:Y:S05]  /*5f00*/  @P0 BRA `(.L_x_127) ;  /* 0x0000000400e40947 */ /* 0x000fea0003800000 */
[----:B--2---:R-:W-:Y:S01]  /*5f10*/  MOV R0, 0x4b ;  /* 0x0000004b00007802 */ /* 0x004fe20000000f00 */
[----:B------:R-:W-:Y:S02]  /*5f20*/  IMAD.U32 R4, RZ, RZ, UR42 ;  /* 0x0000002aff047e24 */ /* 0x000fe4000f8e00ff */
[----:B------:R-:W-:-:S07]  /*5f30*/  IMAD.U32 R5, RZ, RZ, UR39 ;  /* 0x00000027ff057e24 */ /* 0x000fce000f8e00ff */
.L_x_129:
        /* <DEDUP_REMOVED lines=10> */
.L_x_125:
[----:B--2---:R-:W-:Y:S02]  /*5fe0*/  HFMA2 R0, -RZ, RZ, 0, 4.88758087158203125e-06 ;  /* 0x00000052ff007431 */ /* 0x004fe400000001ff */
[----:B------:R-:W-:Y:S02]  /*5ff0*/  IMAD.U32 R4, RZ, RZ, UR42 ;  /* 0x0000002aff047e24 */ /* 0x000fe4000f8e00ff */
[----:B------:R-:W-:-:S07]  /*6000*/  IMAD.U32 R5, RZ, RZ, UR40 ;  /* 0x00000028ff057e24 */ /* 0x000fce000f8e00ff */
.L_x_131:
        /* <DEDUP_REMOVED lines=11> */
.L_x_126:
[----:B--2---:R-:W-:Y:S01]  /*60c0*/  MOV R0, 0x50 ;  /* 0x0000005000007802 */ /* 0x004fe20000000f00 */
[----:B------:R-:W-:Y:S02]  /*60d0*/  IMAD.U32 R5, RZ, RZ, UR41 ;  /* 0x00000029ff057e24 */ /* 0x000fe4000f8e00ff */
[----:B------:R-:W-:-:S07]  /*60e0*/  IMAD.U32 R4, RZ, RZ, UR42 ;  /* 0x0000002aff047e24 */ /* 0x000fce000f8e00ff */
.L_x_133:
        /* <DEDUP_REMOVED lines=10> */
.L_x_132:
        /* <DEDUP_REMOVED lines=16> */
.L_x_134:
[----:B------:R-:W-:Y:S05]  /*6290*/  BRA `(.L_x_135) ;  /* 0x0000000000c07947 */ /* 0x000fea0003800000 */
.L_x_130:
        /* <DEDUP_REMOVED lines=16> */
.L_x_136:
[----:B------:R-:W-:Y:S05]  /*63a0*/  BRA `(.L_x_135) ;  /* 0x00000000007c7947 */ /* 0x000fea0003800000 */
.L_x_128:
        /* <DEDUP_REMOVED lines=16> */
.L_x_137:
[----:B------:R-:W-:Y:S05]  /*64b0*/  BRA `(.L_x_135) ;  /* 0x0000000000387947 */ /* 0x000fea0003800000 */
.L_x_123:
        /* <DEDUP_REMOVED lines=14> */
.L_x_135:
        /* <DEDUP_REMOVED lines=16> */
.L_x_127:
[----:B------:R-:W-:Y:S05]  /*66a0*/  BSYNC.RECONVERGENT B6 ;  /* 0x0000000000067941 */ /* 0x000fea0003800200 */
.L_x_121:
[----:B--2---:R-:W-:Y:S02]  /*66b0*/  HFMA2 R0, -RZ, RZ, 0, 3.337860107421875e-06 ;  /* 0x00000038ff007431 */ /* 0x004fe400000001ff */
[----:B------:R-:W-:Y:S02]  /*66c0*/  IMAD.MOV.U32 R4, RZ, RZ, 0x49 ;  /* 0x00000049ff047424 */ /* 0x000fe400078e00ff */
[----:B------:R-:W-:Y:S02]  /*66d0*/  HFMA2 R8, -RZ, RZ, 0, 4.88758087158203125e-06 ;  /* 0x00000052ff087431 */ /* 0x000fe400000001ff */
        /* <DEDUP_REMOVED lines=8> */
[----:B------:R-:W-:Y:S03]  /*6760*/  BSSY.RECONVERGENT B6, `(.L_x_138) ;  /* 0x00000b8000067945 */ /* 0x000fe60003800200 */
[----:B------:R0:W-:Y:S04]  /*6770*/  STL.U8 [R1+0x19], R0 ;  /* 0x0000190001007387 */ /* 0x0001e80000100000 */
[----:B------:R1:W-:Y:S04]  /*6780*/  STL.U8 [R1+0x7], R7 ;  /* 0x0000070701007387 */ /* 0x0003e80000100000 */
[----:B------:R2:W-:Y:S01]  /*6790*/  STL.U8 [R1], R3 ;  /* 0x0000000301007387 */ /* 0x0005e20000100000 */
[----:B0-----:R-:W-:Y:S01]  /*67a0*/  PRMT R0, R8, 0x7610, R0 ;  /* 0x0000761008007816 */ /* 0x001fe20000000000 */
[----:B------:R-:W-:-:S02]  /*67b0*/  IMAD.MOV.U32 R8, RZ, RZ, 0x41 ;  /* 0x00000041ff087424 */ /* 0x000fc400078e00ff */
[----:B------:R-:W-:Y:S01]  /*67c0*/  STL.U8 [R1+0x2], R5 ;  /* 0x0000020501007387 */ /* 0x000fe20000100000 */
[----:B-1----:R-:W-:Y:S02]  /*67d0*/  IMAD.MOV.U32 R7, RZ, RZ, 0x50 ;  /* 0x00000050ff077424 */ /* 0x002fe400078e00ff */
[----:B------:R-:W-:Y:S01]  /*67e0*/  PRMT R4, R8, 0x7610, R4 ;  /* 0x0000761008047816 */ /* 0x000fe20000000004 */
[----:B------:R-:W-:Y:S01]  /*67f0*/  HFMA2 R8, -RZ, RZ, 0, 5.066394805908203125e-06 ;  /* 0x00000055ff087431 */ /* 0x000fe200000001ff */
[----:B------:R-:W-:Y:S01]  /*6800*/  STL.U8 [R1+0x8], R0 ;  /* 0x0000080001007387 */ /* 0x000fe20000100000 */
[----:B--2---:R-:W-:-:S03]  /*6810*/  IMAD.MOV.U32 R3, RZ, RZ, 0x32 ;  /* 0x00000032ff037424 */ /* 0x004fc600078e00ff */
[----:B------:R0:W-:Y:S04]  /*6820*/  STL.U8 [R1+0xe], R0 ;  /* 0x00000e0001007387 */ /* 0x0001e80000100000 */
[----:B------:R1:W-:Y:S04]  /*6830*/  STL.U8 [R1+0x3], R5 ;  /* 0x0000030501007387 */ /* 0x0003e80000100000 */
[----:B------:R-:W-:Y:S01]  /*6840*/  STL.U8 [R1+0x4], R6 ;  /* 0x0000040601007387 */ /* 0x000fe20000100000 */
[----:B0-----:R-:W-:-:S03]  /*6850*/  PRMT R0, R7, 0x7610, R0 ;  /* 0x0000761007007816 */ /* 0x001fc60000000000 */
[----:B------:R-:W-:Y:S01]  /*6860*/  STL.U8 [R1+0x5], R6 ;  /* 0x0000050601007387 */ /* 0x000fe20000100000 */
[----:B------:R-:W-:Y:S02]  /*6870*/  PRMT R7, R8, 0x7610, R7 ;  /* 0x0000761008077816 */ /* 0x000fe40000000007 */
[----:B-1----:R-:W-:Y:S01]  /*6880*/  MOV R5, 0x34 ;  /* 0x0000003400057802 */ /* 0x002fe20000000f00 */
[----:B------:R-:W-:Y:S01]  /*6890*/  STL.U8 [R1+0xb], R6 ;  /* 0x00000b0601007387 */ /* 0x000fe20000100000 */
[----:B------:R-:W-:-:S03]  /*68a0*/  PRMT R8, R9, 0x7610, R8 ;  /* 0x0000761009087816 */ /* 0x000fc60000000008 */
        /* <DEDUP_REMOVED lines=24> */
[----:B-1----:R-:W-:Y:S01]  /*6a30*/  IMAD.MOV.U32 R3, RZ, RZ, 0x42 ;  /* 0x00000042ff037424 */ /* 0x002fe200078e00ff */
[----:B------:R-:W-:Y:S01]  /*6a40*/  MOV R5, UR42 ;  /* 0x0000002a00057c02 */ /* 0x000fe20008000f00 */
[----:B------:R-:W-:-:S07]  /*6a50*/  IMAD.MOV.U32 R0, RZ, RZ, R1 ;  /* 0x000000ffff007224 */ /* 0x000fce00078e0001 */
.L_x_141:
        /* <DEDUP_REMOVED lines=9> */
.L_x_139:
        /* <DEDUP_REMOVED lines=9> */
.L_x_146:
        /* <DEDUP_REMOVED lines=9> */
[----:B------:R-:W-:Y:S05]  /*6c10*/  BRA `(.L_x_144) ;  /* 0x0000000400b07947 */ /* 0x000fea0003800000 */
.L_x_142:
[----:B-1----:R-:W-:Y:S01]  /*6c20*/  IMAD.MOV.U32 R0, RZ, RZ, 0x52 ;  /* 0x00000052ff007424 */ /* 0x002fe200078e00ff */
[----:B------:R-:W-:Y:S01]  /*6c30*/  MOV R4, UR42 ;  /* 0x0000002a00047c02 */ /* 0x000fe20008000f00 */
[----:B------:R-:W-:-:S07]  /*6c40*/  IMAD.U32 R5, RZ, RZ, UR40 ;  /* 0x00000028ff057e24 */ /* 0x000fce000f8e00ff */
.L_x_148:
        /* <DEDUP_REMOVED lines=11> */
.L_x_143:
[----:B-1----:R-:W-:Y:S01]  /*6d00*/  IMAD.MOV.U32 R0, RZ, RZ, 0x50 ;  /* 0x00000050ff007424 */ /* 0x002fe200078e00ff */
[----:B------:R-:W-:Y:S01]  /*6d10*/  MOV R5, UR41 ;  /* 0x0000002900057c02 */ /* 0x000fe20008000f00 */
[----:B------:R-:W-:-:S07]  /*6d20*/  IMAD.U32 R4, RZ, RZ, UR42 ;  /* 0x0000002aff047e24 */ /* 0x000fce000f8e00ff */
.L_x_150:
        /* <DEDUP_REMOVED lines=10> */
.L_x_149:
        /* <DEDUP_REMOVED lines=16> */
.L_x_151:
[----:B------:R-:W-:Y:S05]  /*6ed0*/  BRA `(.L_x_152) ;  /* 0x0000000000c07947 */ /* 0x000fea0003800000 */
.L_x_147:
        /* <DEDUP_REMOVED lines=16> */
.L_x_153:
[----:B------:R-:W-:Y:S05]  /*6fe0*/  BRA `(.L_x_152) ;  /* 0x00000000007c7947 */ /* 0x000fea0003800000 */
.L_x_145:
        /* <DEDUP_REMOVED lines=16> */
.L_x_154:
[----:B------:R-:W-:Y:S05]  /*70f0*/  BRA `(.L_x_152) ;  /* 0x0000000000387947 */ /* 0x000fea0003800000 */
.L_x_140:
        /* <DEDUP_REMOVED lines=8> */
[----:B------:R-:W-:-:S04]  /*7180*/  MOV R6, UR4 ;  /* 0x0000000400067c02 */ /* 0x000fc80008000f00 */
[----:B------:R-:W-:Y:S02]  /*7190*/  IMAD.U32 R7, RZ, RZ, UR5 ;  /* 0x00000005ff077e24 */ /* 0x000fe4000f8e00ff */
[----:B0-----:R-:W-:Y:S02]  /*71a0*/  IMAD.U32 R4, RZ, RZ, UR6 ;  /* 0x00000006ff047e24 */ /* 0x001fe4000f8e00ff */
[----:B--2---:R-:W-:-:S07]  /*71b0*/  IMAD.U32 R5, RZ, RZ, UR7 ;  /* 0x00000007ff057e24 */ /* 0x004fce000f8e00ff */
[----:B------:R-:W-:-:S07]  /*71c0*/  LEPC R20, `(.L_x_152) ;  /* 0x000000001014794e */ /* 0x000fce0000000000 */
[----:B-1----:R-:W-:Y:S05]  /*71d0*/  CALL.ABS.NOINC R8 ;  /* 0x0000000008007343 */ /* 0x002fea0003c00000 */
.L_x_152:
        /* <DEDUP_REMOVED lines=16> */
.L_x_144:
[----:B------:R-:W-:Y:S05]  /*72e0*/  BSYNC.RECONVERGENT B6 ;  /* 0x0000000000067941 */ /* 0x000fea0003800200 */
.L_x_138:
[----:B-1----:R-:W-:Y:S02]  /*72f0*/  HFMA2 R3, -RZ, RZ, 0, 3.93390655517578125e-06 ;  /* 0x00000042ff037431 */ /* 0x002fe400000001ff */
[----:B------:R-:W-:Y:S02]  /*7300*/  IMAD.MOV.U32 R7, RZ, RZ, 0x4b ;  /* 0x0000004bff077424 */ /* 0x000fe400078e00ff */
[----:B------:R-:W-:Y:S01]  /*7310*/  HFMA2 R8, -RZ, RZ, 0, 2.98023223876953125e-06 ;  /* 0x00000032ff087431 */ /* 0x000fe200000001ff */
[----:B------:R-:W-:Y:S01]  /*7320*/  MOV R6, 0x30 ;  /* 0x0000003000067802 */ /* 0x000fe20000000f00 */
[----:B------:R0:W-:Y:S01]  /*7330*/  STL.U8 [R1+0x50], R2 ;  /* 0x0000500201007387 */ /* 0x0001e20000100000 */
[----:B------:R-:W-:Y:S01]  /*7340*/  IMAD.MOV.U32 R0, RZ, RZ, 0x39 ;  /* 0x00000039ff007424 */ /* 0x000fe200078e00ff */
[----:B------:R-:W-:Y:S01]  /*7350*/  ISETP.NE.AND P0, PT, R17, 0x42, PT ;  /* 0x000000421100780c */ /* 0x000fe20003f05270 */
[----:B------:R-:W-:Y:S01]  /*7360*/  IMAD.MOV.U32 R4, RZ, RZ, 0x49 ;  /* 0x00000049ff047424 */ /* 0x000fe200078e00ff */
[----:B------:R1:W-:Y:S01]  /*7370*/  STL.U8 [R1], R3 ;  /* 0x0000000301007387 */ /* 0x0003e20000100000 */
[----:B------:R-:W-:Y:S01]  /*7380*/  IMAD.MOV.U32 R5, RZ, RZ, 0x31 ;  /* 0x00000031ff057424 */ /* 0x000fe200078e00ff */
[----:B------:R-:W-:Y:S01]  /*7390*/  BSSY.RECONVERGENT B6, `(.L_x_155) ;  /* 0x00000bd000067945 */ /* 0x000fe20003800200 */
[----:B------:R-:W-:Y:S01]  /*73a0*/  IMAD.MOV.U32 R9, RZ, RZ, 0x38 ;  /* 0x00000038ff097424 */ /* 0x000fe200078e00ff */
[----:B------:R-:W-:Y:S01]  /*73b0*/  STL.U8 [R1+0x4], R6 ;  /* 0x0000040601007387 */ /* 0x000fe20000100000 */
[----:B0-----:R-:W-:Y:S01]  /*73c0*/  PRMT R2, R7, 0x7610, R2 ;  /* 0x0000761007027816 */ /* 0x001fe20000000002 */
[----:B------:R-:W-:-:S02]  /*73d0*/  IMAD.MOV.U32 R7, RZ, RZ, 0x52 ;  /* 0x00000052ff077424 */ /* 0x000fc400078e00ff */
[----:B------:R-:W-:Y:S01]  /*73e0*/  STL.U8 [R1+0x5], R6 ;  /* 0x0000050601007387 */ /* 0x000fe20000100000 */
[----:B-1----:R-:W-:Y:S01]  /*73f0*/  PRMT R3, R8, 0x7610, R3 ;  /* 0x0000761008037816 */ /* 0x002fe20000000003 */
[----:B------:R-:W-:Y:S02]  /*7400*/  HFMA2 R8, -RZ, RZ, 0, 3.21865081787109375e-06 ;  /* 0x00000036ff087431 */ /* 0x000fe400000001ff */
[----:B------:R-:W-:Y:S04]  /*7410*/  STL.U8 [R1+0xb], R6 ;  /* 0x00000b0601007387 */ /* 0x000fe80000100000 */
[----:B------:R-:W-:Y:S04]  /*7420*/  STL.U8 [R1+0xc], R6 ;  /* 0x00000c0601007387 */ /* 0x000fe80000100000 */
[----:B------:R-:W-:Y:S04]  /*7430*/  STL.U8 [R1+0x13], R6 ;  /* 0x0000130601007387 */ /* 0x000fe80000100000 */
[----:B------:R-:W-:Y:S04]  /*7440*/  STL.U8 [R1+0x18], R6 ;  /* 0x0000180601007387 */ /* 0x000fe80000100000 */
[----:B------:R0:W-:Y:S04]  /*7450*/  STL.U8 [R1+0x1a], R6 ;  /* 0x00001a0601007387 */ /* 0x0001e80000100000 */
[----:B------:R1:W-:Y:S04]  /*7460*/  STL.U8 [R1+0x51], R0 ;  /* 0x0000510001007387 */ /* 0x0003e80000100000 */
[----:B------:R2:W-:Y:S01]  /*7470*/  STL.U8 [R1+0x7], R2 ;  /* 0x0000070201007387 */ /* 0x0005e20000100000 */
[----:B0-----:R-:W-:-:S03]  /*7480*/  MOV R6, 0x35 ;  /* 0x0000003500067802 */ /* 0x001fc60000000f00 */
[----:B------:R0:W-:Y:S01]  /*7490*/  STL.U8 [R1+0x1], R4 ;  /* 0x0000010401007387 */ /* 0x0001e20000100000 */
[----:B-1----:R-:W-:Y:S01]  /*74a0*/  PRMT R0, R7, 0x7610, R0 ;  /* 0x0000761007007816 */ /* 0x002fe20000000000 */
[----:B------:R-:W-:Y:S02]  /*74b0*/  IMAD.MOV.U32 R7, RZ, RZ, 0x55 ;  /* 0x00000055ff077424 */ /* 0x000fe400078e00ff */
[----:B------:R-:W-:Y:S01]  /*74c0*/  STL.U8 [R1+0x2], R5 ;  /* 0x0000020501007387 */ /* 0x000fe20000100000 */
[----:B--2---:R-:W-:Y:S01]  /*74d0*/  PRMT R2, R6, 0x7610, R2 ;  /* 0x0000761006027816 */ /* 0x004fe20000000002 */
[----:B------:R-:W-:Y:S02]  /*74e0*/  IMAD.MOV.U32 R6, RZ, RZ, 0x50 ;  /* 0x00000050ff067424 */ /* 0x000fe400078e00ff */
[----:B------:R-:W-:Y:S01]  /*74f0*/  STL.U8 [R1+0x8], R0 ;  /* 0x0000080001007387 */ /* 0x000fe20000100000 */
[----:B0-----:R-:W-:-:S03]  /*7500*/  IMAD.MOV.U32 R4, RZ, RZ, 0x41 ;  /* 0x00000041ff047424 */ /* 0x001fc600078e00ff */
[----:B------:R0:W-:Y:S04]  /*7510*/  STL.U8 [R1+0xe], R0 ;  /* 0x00000e0001007387 */ /* 0x0001e80000100000 */
[----:B------:R1:W-:Y:S04]  /*7520*/  STL.U8 [R1+0x3], R5 ;  /* 0x0000030501007387 */ /* 0x0003e80000100000 */
[----:B------:R-:W-:Y:S01]  /*7530*/  STL.U8 [R1+0x9], R3 ;  /* 0x0000090301007387 */ /* 0x000fe20000100000 */
[----:B0-----:R-:W-:-:S03]  /*7540*/  PRMT R0, R6, 0x7610, R0 ;  /* 0x0000761006007816 */ /* 0x001fc60000000000 */
[----:B------:R0:W-:Y:S01]  /*7550*/  STL.U8 [R1+0xa], R3 ;  /* 0x00000a0301007387 */ /* 0x0001e20000100000 */
[----:B------:R-:W-:Y:S01]  /*7560*/  PRMT R6, R8, 0x7610, R6 ;  /* 0x0000761008067816 */ /* 0x000fe20000000006 */
[----:B-1----:R-:W-:Y:S02]  /*7570*/  IMAD.MOV.U32 R5, RZ, RZ, 0x34 ;  /* 0x00000034ff057424 */ /* 0x002fe400078e00ff */
[----:B------:R1:W-:Y:S04]  /*7580*/  STL.U8 [R1+0xf], R4 ;  /* 0x00000f0401007387 */ /* 0x0003e80000100000 */
[----:B------:R2:W-:Y:S01]  /*7590*/  STL.U8 [R1+0x10], R5 ;  /* 0x0000100501007387 */ /* 0x0005e20000100000 */
[----:B0-----:R-:W-:-:S03]  /*75a0*/  PRMT R3, R7, 0x7610, R3 ;  /* 0x0000761007037816 */ /* 0x001fc60000000003 */
        /* <DEDUP_REMOVED lines=16> */
[----:B--2---:R-:W-:Y:S01]  /*76b0*/  IMAD.MOV.U32 R2, RZ, RZ, 0x42 ;  /* 0x00000042ff027424 */ /* 0x004fe200078e00ff */
[----:B------:R-:W-:Y:S01]  /*76c0*/  MOV R4, UR42 ;  /* 0x0000002a00047c02 */ /* 0x000fe20008000f00 */
[----:B------:R-:W-:-:S07]  /*76d0*/  IMAD.MOV.U32 R0, RZ, RZ, R1 ;  /* 0x000000ffff007224 */ /* 0x000fce00078e0001 */
.L_x_158:
        /* <DEDUP_REMOVED lines=9> */
.L_x_156:
        /* <DEDUP_REMOVED lines=9> */
.L_x_163:
        /* <DEDUP_REMOVED lines=9> */
[----:B------:R-:W-:Y:S05]  /*7890*/  BRA `(.L_x_161) ;  /* 0x0000000400b07947 */ /* 0x000fea0003800000 */
.L_x_159:
[----:B--2---:R-:W-:Y:S01]  /*78a0*/  IMAD.MOV.U32 R0, RZ, RZ, 0x52 ;  /* 0x00000052ff007424 */ /* 0x004fe200078e00ff */
[----:B------:R-:W-:Y:S01]  /*78b0*/  MOV R4, UR42 ;  /* 0x0000002a00047c02 */ /* 0x000fe20008000f00 */
[----:B------:R-:W-:-:S07]  /*78c0*/  IMAD.U32 R2, RZ, RZ, UR40 ;  /* 0x00000028ff027e24 */ /* 0x000fce000f8e00ff */
.L_x_165:
        /* <DEDUP_REMOVED lines=9> */
[----:B------:R-:W-:-:S13]  /*7960*/  ISETP.NE.AND P0, PT, R17, 0x50, PT ;  /* 0x000000501100780c */ /* 0x000fda0003f05270 */
[----:B------:R-:W-:Y:S05]  /*7970*/  @P0 BRA `(.L_x_161) ;  /* 0x0000000400780947 */ /* 0x000fea0003800000 */
.L_x_160:
[----:B--2---:R-:W-:Y:S01]  /*7980*/  IMAD.MOV.U32 R0, RZ, RZ, 0x50 ;  /* 0x00000050ff007424 */ /* 0x004fe200078e00ff */
[----:B------:R-:W-:Y:S01]  /*7990*/  MOV R2, UR41 ;  /* 0x0000002900027c02 */ /* 0x000fe20008000f00 */
[----:B------:R-:W-:-:S07]  /*79a0*/  IMAD.U32 R4, RZ, RZ, UR42 ;  /* 0x0000002aff047e24 */ /* 0x000fce000f8e00ff */
.L_x_167:
        /* <DEDUP_REMOVED lines=10> */
.L_x_166:
        /* <DEDUP_REMOVED lines=16> */
.L_x_168:
[----:B------:R-:W-:Y:S05]  /*7b50*/  BRA `(.L_x_169) ;  /* 0x0000000000c07947 */ /* 0x000fea0003800000 */
.L_x_164:
        /* <DEDUP_REMOVED lines=16> */
.L_x_170:
[----:B------:R-:W-:Y:S05]  /*7c60*/  BRA `(.L_x_169) ;  /* 0x00000000007c7947 */ /* 0x000fea0003800000 */
.L_x_162:
        /* <DEDUP_REMOVED lines=16> */
.L_x_171:
[----:B------:R-:W-:Y:S05]  /*7d70*/  BRA `(.L_x_169) ;  /* 0x0000000000387947 */ /* 0x000fea0003800000 */
.L_x_157:
        /* <DEDUP_REMOVED lines=14> */
.L_x_169:
        /* <DEDUP_REMOVED lines=16> */
.L_x_161:
[----:B------:R-:W-:Y:S05]  /*7f60*/  BSYNC.RECONVERGENT B6 ;  /* 0x0000000000067941 */ /* 0x000fea0003800200 */
.L_x_155:
[----:B------:R-:W-:-:S13]  /*7f70*/  ISETP.NE.AND P6, PT, R19, RZ, PT ;  /* 0x000000ff1300720c */ /* 0x000fda0003fc5270 */
[----:B------:R-:W-:Y:S05]  /*7f80*/  @P6 BRA `(.L_x_172) ;  /* 0xffffff8400246947 */ /* 0x000fea000383ffff */
[----:B------:R-:W-:Y:S05]  /*7f90*/  BSYNC.RECONVERGENT B7 ;  /* 0x0000000000077941 */ /* 0x000fea0003800200 */
.L_x_1:
[----:B------:R-:W-:-:S13]  /*7fa0*/  ISETP.NE.AND P6, PT, R23, RZ, PT ;  /* 0x000000ff1700720c */ /* 0x000fda0003fc5270 */
[----:B------:R-:W-:Y:S05]  /*7fb0*/  @P6 BRA `(.L_x_173) ;  /* 0xffffff8000fc6947 */ /* 0x000fea000383ffff */
[----:B------:R-:W-:Y:S05]  /*7fc0*/  BSYNC.RECONVERGENT B8 ;  /* 0x0000000000087941 */ /* 0x000fea0003800200 */
.L_x_0:
[----:B------:R-:W-:-:S13]  /*7fd0*/  ISETP.NE.AND P6, PT, R25, RZ, PT ;  /* 0x000000ff1900720c */ /* 0x000fda0003fc5270 */
[----:B------:R-:W-:Y:S05]  /*7fe0*/  @P6 BRA `(.L_x_174) ;  /* 0xffffff8000d46947 */ /* 0x000fea000383ffff */
[----:B------:R-:W-:Y:S05]  /*7ff0*/  EXIT ;  /* 0x000000000000794d */ /* 0x000fea0003800000 */
.L_x_175:
[----:B------:R-:W-:-:S00]  /*8000*/  BRA `(.L_x_175) ;  /* 0xfffffffc00fc7947 */ /* 0x000fc0000383ffff */
[----:B------:R-:W-:-:S00]  /*8010*/  NOP ;  /* 0x0000000000007918 */ /* 0x000fc00000000000 */
        /* <DEDUP_REMOVED lines=14> */
.L_x_176:


//--------------------- .nv.global.init           --------------------------
	.section	.nv.global.init,"aw",@progbits
.nv.global.init:
	.type		$str$1,@object
	.size		$str$1,($str - $str$1)
$str$1:
        /*0000*/ 	.byte	0x50, 0x61, 0x73, 0x73, 0x77, 0x6f, 0x72, 0x64, 0x20, 0x66, 0x6f, 0x75, 0x6e, 0x64, 0x3a, 0x20
        /*0010*/ 	.byte	0x25, 0x73, 0x0a, 0x00
	.type		$str,@object
	.size		$str,(.L_0 - $str)
$str:
        /*0014*/ 	.byte	0x50, 0x61, 0x73, 0x73, 0x77, 0x6f, 0x72, 0x64, 0x20, 0x66, 0x6f, 0x75, 0x6e, 0x64, 0x20, 0x3a
        /*0024*/ 	.byte	0x20, 0x25, 0x73, 0x0a, 0x00
.L_0:


//--------------------- .nv.shared.reserved.0     --------------------------
	.section	.nv.shared.reserved.0,"aw",@nobits
	.weak		__nv_reservedSMEM_offset_0_alias
	.size		__nv_reservedSMEM_offset_0_alias, 0, 64
	.other		__nv_reservedSMEM_offset_0_alias,@"STO_CUDA_RESERVED_SHARED STV_DEFAULT"
__nv_reservedSMEM_offset_0_alias:
	.zero		0
	.zero		64


//--------------------- .nv.constant0._Z6kernelv  --------------------------
	.section	.nv.constant0._Z6kernelv,"a",@progbits
	.sectionflags	@""
	.align	4
.nv.constant0._Z6kernelv:
	.zero		896


//--------------------- SYMBOLS --------------------------

	.type		.nv.reservedSmem.offset0,@object
	.size		.nv.reservedSmem.offset0,0x4
	.type		vprintf,@function
